	.target	sm_100

	.elftype	@"ET_EXEC"


//--------------------- .note.nv.tkinfo           --------------------------
	.section	.note.nv.tkinfo,"",@"SHT_NOTE"
	.sectionflags	@"SHF_NOTE_NV_TKINFO"
	.tkinfo
        /*0018*/ 	.word	0x00000081
        /*0030*/ 	.string	""
        /*0030*/ 	.string	"ptxas"
        /*0030*/ 	.string	"Cuda compilation tools, release 12.9, V12.9.86"
        /*0030*/ 	.string	"Build cuda_12.9.r12.9/compiler.36037853_0"
        /*0030*/ 	.string	"-regUsageLevel 10 -arch sm_100f -m 64 "



//--------------------- .note.nv.cuver            --------------------------
	.section	.note.nv.cuver,"",@"SHT_NOTE"
	.sectionflags	@"SHF_NOTE_NV_CUVER"
        /*0018*/ 	.short	0x0001
        /*001a*/ 	.short	0x0064
        /*001c*/ 	.short	0x0001
        /*001e*/ 	.short	0x0000
        /*0020*/ 	.short	0x0001
        /*0022*/ 	.short	0x0000


//--------------------- .nv.info                  --------------------------
	.section	.nv.info,"",@"SHT_CUDA_INFO"
	.align	4


	//----- nvinfo : EIATTR_REGCOUNT
	.align		4
        /*0000*/ 	.byte	0x04, 0x2f
        /*0002*/ 	.short	(.L_15 - .L_14)
	.align		4
.L_14:
        /*0004*/ 	.word	index@(_ZN9deep_gemm24sm100_fp8_gemm_1d1d_implILN4cute4UMMA5MajorE0ELS3_0ELj0ELj4096ELj7168ELj128ELj224ELj128ELj1ELj128ELj128ELj64ELj4ELj128ELj128ELj1ELb0ELj137ELNS_8GemmTypeE0ELb0EN7cutlass10bfloat16_tENS_16EpilogueIdentityEEEvPijjj14CUtensorMap_stS9_S9_S9_S9_)
        /*0008*/ 	.word	0x00000038


	//----- nvinfo : EIATTR_FRAME_SIZE
	.align		4
.L_15:
        /*000c*/ 	.byte	0x04, 0x11
        /*000e*/ 	.short	(.L_17 - .L_16)
	.align		4
.L_16:
        /*0010*/ 	.word	index@($__internal_3_$__cuda_sm20_div_u16)
        /*0014*/ 	.word	0x00000000


	//----- nvinfo : EIATTR_FRAME_SIZE
	.align		4
.L_17:
        /*0018*/ 	.byte	0x04, 0x11
        /*001a*/ 	.short	(.L_19 - .L_18)
	.align		4
.L_18:
        /*001c*/ 	.word	index@($__internal_2_$__cuda_sm10x_tcgen05_guardrail_trap_unallocated_columns_being_dealloced)
        /*0020*/ 	.word	0x00000000


	//----- nvinfo : EIATTR_FRAME_SIZE
	.align		4
.L_19:
        /*0024*/ 	.byte	0x04, 0x11
        /*0026*/ 	.short	(.L_21 - .L_20)
	.align		4
.L_20:
        /*0028*/ 	.word	index@($__internal_1_$__cuda_sm10x_tcgen05_guardrail_trap_phase_invalid_during_alloc)
        /*002c*/ 	.word	0x00000000


	//----- nvinfo : EIATTR_FRAME_SIZE
	.align		4
.L_21:
        /*0030*/ 	.byte	0x04, 0x11
        /*0032*/ 	.short	(.L_23 - .L_22)
	.align		4
.L_22:
        /*0034*/ 	.word	index@($__internal_0_$__cuda_sm10x_tcgen05_guardrail_trap_col_being_dealloced_not_returned_by_alloc)
        /*0038*/ 	.word	0x00000000


	//----- nvinfo : EIATTR_FRAME_SIZE
	.align		4
.L_23:
        /*003c*/ 	.byte	0x04, 0x11
        /*003e*/ 	.short	(.L_25 - .L_24)
	.align		4
.L_24:
        /*0040*/ 	.word	index@(_ZN9deep_gemm24sm100_fp8_gemm_1d1d_implILN4cute4UMMA5MajorE0ELS3_0ELj0ELj4096ELj7168ELj128ELj224ELj128ELj1ELj128ELj128ELj64ELj4ELj128ELj128ELj1ELb0ELj137ELNS_8GemmTypeE0ELb0EN7cutlass10bfloat16_tENS_16EpilogueIdentityEEEvPijjj14CUtensorMap_stS9_S9_S9_S9_)
        /*0044*/ 	.word	0x00000000


	//----- nvinfo : EIATTR_MIN_STACK_SIZE
	.align		4
.L_25:
        /*0048*/ 	.byte	0x04, 0x12
        /*004a*/ 	.short	(.L_27 - .L_26)
	.align		4
.L_26:
        /*004c*/ 	.word	index@(_ZN9deep_gemm24sm100_fp8_gemm_1d1d_implILN4cute4UMMA5MajorE0ELS3_0ELj0ELj4096ELj7168ELj128ELj224ELj128ELj1ELj128ELj128ELj64ELj4ELj128ELj128ELj1ELb0ELj137ELNS_8GemmTypeE0ELb0EN7cutlass10bfloat16_tENS_16EpilogueIdentityEEEvPijjj14CUtensorMap_stS9_S9_S9_S9_)
        /*0050*/ 	.word	0x00000000
.L_27:


//--------------------- .nv.info._ZN9deep_gemm24sm100_fp8_gemm_1d1d_implILN4cute4UMMA5MajorE0ELS3_0ELj0ELj4096ELj7168ELj128ELj224ELj128ELj1ELj128ELj128ELj64ELj4ELj128ELj128ELj1ELb0ELj137ELNS_8GemmTypeE0ELb0EN7cutlass10bfloat16_tENS_16EpilogueIdentityEEEvPijjj14CUtensorMap_stS9_S9_S9_S9_ --------------------------
	.section	.nv.info._ZN9deep_gemm24sm100_fp8_gemm_1d1d_implILN4cute4UMMA5MajorE0ELS3_0ELj0ELj4096ELj7168ELj128ELj224ELj128ELj1ELj128ELj128ELj64ELj4ELj128ELj128ELj1ELb0ELj137ELNS_8GemmTypeE0ELb0EN7cutlass10bfloat16_tENS_16EpilogueIdentityEEEvPijjj14CUtensorMap_stS9_S9_S9_S9_,"",@"SHT_CUDA_INFO"
	.sectionflags	@""
	.align	4


	//----- nvinfo : EIATTR_CUDA_API_VERSION
	.align		4
        /*0000*/ 	.byte	0x04, 0x37
        /*0002*/ 	.short	(.L_29 - .L_28)
.L_28:
        /*0004*/ 	.word	0x00000081


	//----- nvinfo : EIATTR_KPARAM_INFO
	.align		4
.L_29:
        /*0008*/ 	.byte	0x04, 0x17
        /*000a*/ 	.short	(.L_31 - .L_30)
.L_30:
        /*000c*/ 	.word	0x00000000
        /*0010*/ 	.short	0x0008
        /*0012*/ 	.short	0x0240
        /*0014*/ 	.byte	0x00, 0xf0, 0x01, 0x02


	//----- nvinfo : EIATTR_KPARAM_INFO
	.align		4
.L_31:
        /*0018*/ 	.byte	0x04, 0x17
        /*001a*/ 	.short	(.L_33 - .L_32)
.L_32:
        /*001c*/ 	.word	0x00000000
        /*0020*/ 	.short	0x0007
        /*0022*/ 	.short	0x01c0
        /*0024*/ 	.byte	0x00, 0xf0, 0x01, 0x02


	//----- nvinfo : EIATTR_KPARAM_INFO
	.align		4
.L_33:
        /*0028*/ 	.byte	0x04, 0x17
        /*002a*/ 	.short	(.L_35 - .L_34)
.L_34:
        /*002c*/ 	.word	0x00000000
        /*0030*/ 	.short	0x0006
        /*0032*/ 	.short	0x0140
        /*0034*/ 	.byte	0x00, 0xf0, 0x01, 0x02


	//----- nvinfo : EIATTR_KPARAM_INFO
	.align		4
.L_35:
        /*0038*/ 	.byte	0x04, 0x17
        /*003a*/ 	.short	(.L_37 - .L_36)
.L_36:
        /*003c*/ 	.word	0x00000000
        /*0040*/ 	.short	0x0005
        /*0042*/ 	.short	0x00c0
        /*0044*/ 	.byte	0x00, 0xf0, 0x01, 0x02


	//----- nvinfo : EIATTR_KPARAM_INFO
	.align		4
.L_37:
        /*0048*/ 	.byte	0x04, 0x17
        /*004a*/ 	.short	(.L_39 - .L_38)
.L_38:
        /*004c*/ 	.word	0x00000000
        /*0050*/ 	.short	0x0004
        /*0052*/ 	.short	0x0040
        /*0054*/ 	.byte	0x00, 0xf0, 0x01, 0x02


	//----- nvinfo : EIATTR_KPARAM_INFO
	.align		4
.L_39:
        /*0058*/ 	.byte	0x04, 0x17
        /*005a*/ 	.short	(.L_41 - .L_40)
.L_40:
        /*005c*/ 	.word	0x00000000
        /*0060*/ 	.short	0x0003
        /*0062*/ 	.short	0x0010
        /*0064*/ 	.byte	0x00, 0xf0, 0x11, 0x00


	//----- nvinfo : EIATTR_KPARAM_INFO
	.align		4
.L_41:
        /*0068*/ 	.byte	0x04, 0x17
        /*006a*/ 	.short	(.L_43 - .L_42)
.L_42:
        /*006c*/ 	.word	0x00000000
        /*0070*/ 	.short	0x0002
        /*0072*/ 	.short	0x000c
        /*0074*/ 	.byte	0x00, 0xf0, 0x11, 0x00


	//----- nvinfo : EIATTR_KPARAM_INFO
	.align		4
.L_43:
        /*0078*/ 	.byte	0x04, 0x17
        /*007a*/ 	.short	(.L_45 - .L_44)
.L_44:
        /*007c*/ 	.word	0x00000000
        /*0080*/ 	.short	0x0001
        /*0082*/ 	.short	0x0008
        /*0084*/ 	.byte	0x00, 0xf0, 0x11, 0x00


	//----- nvinfo : EIATTR_KPARAM_INFO
	.align		4
.L_45:
        /*0088*/ 	.byte	0x04, 0x17
        /*008a*/ 	.short	(.L_47 - .L_46)
.L_46:
        /*008c*/ 	.word	0x00000000
        /*0090*/ 	.short	0x0000
        /*0092*/ 	.short	0x0000
        /*0094*/ 	.byte	0x00, 0xf5, 0x21, 0x00


	//----- nvinfo : EIATTR_AT_ENTRY_FRAGMENTS
	.align		4
.L_47:
        /*0098*/ 	.byte	0x04, 0x4f
        /*009a*/ 	.short	(.L_49 - .L_48)


	//   ....[0]....
.L_48:
        /*009c*/ 	.word	0x00000004


	//----- nvinfo : EIATTR_RESERVED_SMEM_USED
	.align		4
.L_49:
        /*00a0*/ 	.byte	0x01, 0x41
	.zero		2


	//----- nvinfo : EIATTR_SPARSE_MMA_MASK
	.align		4
        /*00a4*/ 	.byte	0x03, 0x50
        /*00a6*/ 	.short	0x0000


	//----- nvinfo : EIATTR_TCGEN05_1CTA_USED
	.align		4
        /*00a8*/ 	.byte	0x01, 0x51
	.zero		2


	//----- nvinfo : EIATTR_MAXREG_COUNT
	.align		4
        /*00ac*/ 	.byte	0x03, 0x1b
        /*00ae*/ 	.short	0x00ff


	//----- nvinfo : EIATTR_NUM_BARRIERS
	.align		4
        /*00b0*/ 	.byte	0x02, 0x4c
        /*00b2*/ 	.byte	0x09
	.zero		1


	//----- nvinfo : EIATTR_INT_WARP_WIDE_INSTR_OFFSETS
	.align		4
        /*00b4*/ 	.byte	0x04, 0x31
        /*00b6*/ 	.short	(.L_51 - .L_50)


	//   ....[0]....
.L_50:
        /*00b8*/ 	.word	0x00003f40


	//   ....[1]....
        /*00bc*/ 	.word	0x00003f60


	//----- nvinfo : EIATTR_COOP_GROUP_MASK_REGIDS
	.align		4
.L_51:
        /*00c0*/ 	.byte	0x04, 0x29
        /*00c2*/ 	.short	(.L_53 - .L_52)


	//   ....[0]....
.L_52:
        /*00c4*/ 	.word	0xffffffff


	//   ....[1]....
        /*00c8*/ 	.word	0xffffffff


	//   ....[2]....
        /*00cc*/ 	.word	0xffffffff


	//   ....[3]....
        /*00d0*/ 	.word	0xffffffff


	//   ....[4]....
        /*00d4*/ 	.word	0xffffffff


	//   ....[5]....
        /*00d8*/ 	.word	0xffffffff


	//   ....[6]....
        /*00dc*/ 	.word	0xffffffff


	//   ....[7]....
        /*00e0*/ 	.word	0xffffffff


	//   ....[8]....
        /*00e4*/ 	.word	0xffffffff


	//   ....[9]....
        /*00e8*/ 	.word	0xffffffff


	//   ....[10]....
        /*00ec*/ 	.word	0xffffffff


	//   ....[11]....
        /*00f0*/ 	.word	0xffffffff


	//   ....[12]....
        /*00f4*/ 	.word	0xffffffff


	//   ....[13]....
        /*00f8*/ 	.word	0xffffffff


	//----- nvinfo : EIATTR_COOP_GROUP_INSTR_OFFSETS
	.align		4
.L_53:
        /*00fc*/ 	.byte	0x04, 0x28
        /*00fe*/ 	.short	(.L_55 - .L_54)


	//   ....[0]....
.L_54:
        /*0100*/ 	.word	0x00000030


	//   ....[1]....
        /*0104*/ 	.word	0x00000470


	//   ....[2]....
        /*0108*/ 	.word	0x00000730


	//   ....[3]....
        /*010c*/ 	.word	0x00000b70


	//   ....[4]....
        /*0110*/ 	.word	0x00000c20


	//   ....[5]....
        /*0114*/ 	.word	0x00000cd0


	//   ....[6]....
        /*0118*/ 	.word	0x000012c0


	//   ....[7]....
        /*011c*/ 	.word	0x000012e0


	//   ....[8]....
        /*0120*/ 	.word	0x00001300


	//   ....[9]....
        /*0124*/ 	.word	0x00001550


	//   ....[10]....
        /*0128*/ 	.word	0x00001580


	//   ....[11]....
        /*012c*/ 	.word	0x000015c0


	//   ....[12]....
        /*0130*/ 	.word	0x00003e60


	//   ....[13]....
        /*0134*/ 	.word	0x00004020


	//----- nvinfo : EIATTR_VRC_CTA_INIT_COUNT
	.align		4
.L_55:
        /*0138*/ 	.byte	0x02, 0x4a
        /*013a*/ 	.byte	0x80
	.zero		1


	//----- nvinfo : EIATTR_MBARRIER_INSTR_OFFSETS
	.align		4
        /*013c*/ 	.byte	0x04, 0x39
        /*013e*/ 	.short	(.L_57 - .L_56)


	//   ....[0]....
.L_56:
        /*0140*/ 	.word	0x00000330
        /*0144*/ 	.word	0x000000ff
        /*0148*/ 	.word	0x00031800
        /*014c*/ 	.short	0x0100
        /*014e*/ 	.byte	0x05
	.zero		1


	//   ....[1]....
        /*0150*/ 	.word	0x00000340
        /*0154*/ 	.word	0x000000ff
        /*0158*/ 	.word	0x00031820
        /*015c*/ 	.short	0x0100
        /*015e*/ 	.byte	0x05
	.zero		1


	//   ....[2]....
        /*0160*/ 	.word	0x00000350
        /*0164*/ 	.word	0x000000ff
        /*0168*/ 	.word	0x00031840
        /*016c*/ 	.short	0x0100
        /*016e*/ 	.byte	0x05
	.zero		1


	//   ....[3]....
        /*0170*/ 	.word	0x00000360
        /*0174*/ 	.word	0x000000ff
        /*0178*/ 	.word	0x00031808
        /*017c*/ 	.short	0x0100
        /*017e*/ 	.byte	0x05
	.zero		1


	//   ....[4]....
        /*0180*/ 	.word	0x00000370
        /*0184*/ 	.word	0x000000ff
        /*0188*/ 	.word	0x00031828
        /*018c*/ 	.short	0x0100
        /*018e*/ 	.byte	0x05
	.zero		1


	//   ....[5]....
        /*0190*/ 	.word	0x00000380
        /*0194*/ 	.word	0x000000ff
        /*0198*/ 	.word	0x00031848
        /*019c*/ 	.short	0x0100
        /*019e*/ 	.byte	0x05
	.zero		1


	//   ....[6]....
        /*01a0*/ 	.word	0x00000390
        /*01a4*/ 	.word	0x000000ff
        /*01a8*/ 	.word	0x00031810
        /*01ac*/ 	.short	0x0100
        /*01ae*/ 	.byte	0x05
	.zero		1


	//   ....[7]....
        /*01b0*/ 	.word	0x000003a0
        /*01b4*/ 	.word	0x000000ff
        /*01b8*/ 	.word	0x00031830
        /*01bc*/ 	.short	0x0100
        /*01be*/ 	.byte	0x05
	.zero		1


	//   ....[8]....
        /*01c0*/ 	.word	0x000003b0
        /*01c4*/ 	.word	0x000000ff
        /*01c8*/ 	.word	0x00031850
        /*01cc*/ 	.short	0x0100
        /*01ce*/ 	.byte	0x05
	.zero		1


	//   ....[9]....
        /*01d0*/ 	.word	0x000003c0
        /*01d4*/ 	.word	0x000000ff
        /*01d8*/ 	.word	0x00031818
        /*01dc*/ 	.short	0x0100
        /*01de*/ 	.byte	0x05
	.zero		1


	//   ....[10]....
        /*01e0*/ 	.word	0x000003d0
        /*01e4*/ 	.word	0x000000ff
        /*01e8*/ 	.word	0x00031838
        /*01ec*/ 	.short	0x0100
        /*01ee*/ 	.byte	0x05
	.zero		1


	//   ....[11]....
        /*01f0*/ 	.word	0x000003e0
        /*01f4*/ 	.word	0x000000ff
        /*01f8*/ 	.word	0x00031858
        /*01fc*/ 	.short	0x0100
        /*01fe*/ 	.byte	0x05
	.zero		1


	//   ....[12]....
        /*0200*/ 	.word	0x000003f0
        /*0204*/ 	.word	0x000000ff
        /*0208*/ 	.word	0x00031860
        /*020c*/ 	.short	0x0100
        /*020e*/ 	.byte	0x05
	.zero		1


	//   ....[13]....
        /*0210*/ 	.word	0x00000400
        /*0214*/ 	.word	0x000000ff
        /*0218*/ 	.word	0x00031870
        /*021c*/ 	.short	0x0100
        /*021e*/ 	.byte	0x05
	.zero		1


	//   ....[14]....
        /*0220*/ 	.word	0x00000410
        /*0224*/ 	.word	0x000000ff
        /*0228*/ 	.word	0x00031868
        /*022c*/ 	.short	0x0100
        /*022e*/ 	.byte	0x05
	.zero		1


	//   ....[15]....
        /*0230*/ 	.word	0x00000420
        /*0234*/ 	.word	0x000000ff
        /*0238*/ 	.word	0x00031878
        /*023c*/ 	.short	0x0100
        /*023e*/ 	.byte	0x05
	.zero		1


	//   ....[16]....
        /*0240*/ 	.word	0x00000a20
        /*0244*/ 	.word	0x00000002
        /*0248*/ 	.word	0x00031800
        /*024c*/ 	.short	0x010a
        /*024e*/ 	.byte	0xff
	.zero		1


	//   ....[17]....
        /*0250*/ 	.word	0x00000db0
        /*0254*/ 	.word	0x00000002
        /*0258*/ 	.word	0x00000000
        /*025c*/ 	.short	0x0101
        /*025e*/ 	.byte	0xff
	.zero		1


	//   ....[18]....
        /*0260*/ 	.word	0x000010d0
        /*0264*/ 	.word	0x00000000
        /*0268*/ 	.word	0x00031870
        /*026c*/ 	.short	0x010a
        /*026e*/ 	.byte	0x08
	.zero		1


	//   ....[19]....
        /*0270*/ 	.word	0x00001150
        /*0274*/ 	.word	0x000000ff
        /*0278*/ 	.word	0x00031840
        /*027c*/ 	.short	0x010a
        /*027e*/ 	.byte	0x0a
	.zero		1


	//   ....[20]....
        /*0280*/ 	.word	0x00001520
        /*0284*/ 	.word	0x000000ff
        /*0288*/ 	.word	0x00031840
        /*028c*/ 	.short	0x010a
        /*028e*/ 	.byte	0x0d
	.zero		1


	//   ....[21]....
        /*0290*/ 	.word	0x00001af0
        /*0294*/ 	.word	0x00000003
        /*0298*/ 	.word	0x00031820
        /*029c*/ 	.short	0x010a
        /*029e*/ 	.byte	0xff
	.zero		1


	//   ....[22]....
        /*02a0*/ 	.word	0x00001d90
        /*02a4*/ 	.word	0x00000003
        /*02a8*/ 	.word	0x00031828
        /*02ac*/ 	.short	0x010a
        /*02ae*/ 	.byte	0xff
	.zero		1


	//   ....[23]....
        /*02b0*/ 	.word	0x00001ef0
        /*02b4*/ 	.word	0x00000003
        /*02b8*/ 	.word	0x00031830
        /*02bc*/ 	.short	0x010a
        /*02be*/ 	.byte	0xff
	.zero		1


	//   ....[24]....
        /*02c0*/ 	.word	0x00002040
        /*02c4*/ 	.word	0x00000003
        /*02c8*/ 	.word	0x00031838
        /*02cc*/ 	.short	0x010a
        /*02ce*/ 	.byte	0xff
	.zero		1


	//   ....[25]....
        /*02d0*/ 	.word	0x00002520
        /*02d4*/ 	.word	0x00000002
        /*02d8*/ 	.word	0x00031860
        /*02dc*/ 	.short	0x010a
        /*02de*/ 	.byte	0xff
	.zero		1


	//   ....[26]....
        /*02e0*/ 	.word	0x00003ce0
        /*02e4*/ 	.word	0x00000002
        /*02e8*/ 	.word	0x00000000
        /*02ec*/ 	.short	0x0101
        /*02ee*/ 	.byte	0xff
	.zero		1


	//   ....[27]....
        /*02f0*/ 	.word	0x00004050
        /*02f4*/ 	.word	0x00000002
        /*02f8*/ 	.word	0x00031800
        /*02fc*/ 	.short	0x010a
        /*02fe*/ 	.byte	0xff
	.zero		1


	//   ....[28]....
        /*0300*/ 	.word	0x000040d0
        /*0304*/ 	.word	0x00000000
        /*0308*/ 	.word	0x00031870
        /*030c*/ 	.short	0x010a
        /*030e*/ 	.byte	0xff
	.zero		1


	//   ....[29]....
        /*0310*/ 	.word	0x00004140
        /*0314*/ 	.word	0x00000002
        /*0318*/ 	.word	0x00031840
        /*031c*/ 	.short	0x010a
        /*031e*/ 	.byte	0xff
	.zero		1


	//   ....[30]....
        /*0320*/ 	.word	0x000041b0
        /*0324*/ 	.word	0x00000002
        /*0328*/ 	.word	0x00031840
        /*032c*/ 	.short	0x010a
        /*032e*/ 	.byte	0xff
	.zero		1


	//   ....[31]....
        /*0330*/ 	.word	0x00004220
        /*0334*/ 	.word	0x00000003
        /*0338*/ 	.word	0x00031820
        /*033c*/ 	.short	0x010a
        /*033e*/ 	.byte	0xff
	.zero		1


	//   ....[32]....
        /*0340*/ 	.word	0x00004280
        /*0344*/ 	.word	0x00000003
        /*0348*/ 	.word	0x00031828
        /*034c*/ 	.short	0x010a
        /*034e*/ 	.byte	0xff
	.zero		1


	//   ....[33]....
        /*0350*/ 	.word	0x000042e0
        /*0354*/ 	.word	0x00000003
        /*0358*/ 	.word	0x00031830
        /*035c*/ 	.short	0x010a
        /*035e*/ 	.byte	0xff
	.zero		1


	//   ....[34]....
        /*0360*/ 	.word	0x00004350
        /*0364*/ 	.word	0x00000003
        /*0368*/ 	.word	0x00031838
        /*036c*/ 	.short	0x010a
        /*036e*/ 	.byte	0xff
	.zero		1


	//   ....[35]....
        /*0370*/ 	.word	0x000043b0
        /*0374*/ 	.word	0x00000002
        /*0378*/ 	.word	0x00031860
        /*037c*/ 	.short	0x010a
        /*037e*/ 	.byte	0xff
	.zero		1


	//----- nvinfo : EIATTR_NUM_MBARRIERS
	.align		4
.L_57:
        /*0380*/ 	.byte	0x03, 0x38
        /*0382*/ 	.short	0x0010


	//----- nvinfo : EIATTR_EXIT_INSTR_OFFSETS
	.align		4
        /*0384*/ 	.byte	0x04, 0x1c
        /*0386*/ 	.short	(.L_59 - .L_58)


	//   ....[0]....
.L_58:
        /*0388*/ 	.word	0x00000830


	//   ....[1]....
        /*038c*/ 	.word	0x00000e10


	//   ....[2]....
        /*0390*/ 	.word	0x00000ef0


	//   ....[3]....
        /*0394*/ 	.word	0x00001840


	//   ....[4]....
        /*0398*/ 	.word	0x000018b0


	//   ....[5]....
        /*039c*/ 	.word	0x000021d0


	//   ....[6]....
        /*03a0*/ 	.word	0x00002230


	//   ....[7]....
        /*03a4*/ 	.word	0x00003e40


	//   ....[8]....
        /*03a8*/ 	.word	0x00004030


	//----- nvinfo : EIATTR_MAX_THREADS
	.align		4
.L_59:
        /*03ac*/ 	.byte	0x04, 0x05
        /*03ae*/ 	.short	(.L_61 - .L_60)
.L_60:
        /*03b0*/ 	.word	0x00000100
        /*03b4*/ 	.word	0x00000001
        /*03b8*/ 	.word	0x00000001


	//----- nvinfo : EIATTR_CRS_STACK_SIZE
	.align		4
.L_61:
        /*03bc*/ 	.byte	0x04, 0x1e
        /*03be*/ 	.short	(.L_63 - .L_62)
.L_62:
        /*03c0*/ 	.word	0x00000000


	//----- nvinfo : EIATTR_CBANK_PARAM_SIZE
	.align		4
.L_63:
        /*03c4*/ 	.byte	0x03, 0x19
        /*03c6*/ 	.short	0x02c0


	//----- nvinfo : EIATTR_PARAM_CBANK
	.align		4
        /*03c8*/ 	.byte	0x04, 0x0a
        /*03ca*/ 	.short	(.L_65 - .L_64)
	.align		4
.L_64:
        /*03cc*/ 	.word	index@(.nv.constant0._ZN9deep_gemm24sm100_fp8_gemm_1d1d_implILN4cute4UMMA5MajorE0ELS3_0ELj0ELj4096ELj7168ELj128ELj224ELj128ELj1ELj128ELj128ELj64ELj4ELj128ELj128ELj1ELb0ELj137ELNS_8GemmTypeE0ELb0EN7cutlass10bfloat16_tENS_16EpilogueIdentityEEEvPijjj14CUtensorMap_stS9_S9_S9_S9_)
        /*03d0*/ 	.short	0x0380
        /*03d2*/ 	.short	0x02c0


	//----- nvinfo : EIATTR_SW_WAR
	.align		4
.L_65:
        /*03d4*/ 	.byte	0x04, 0x36
        /*03d6*/ 	.short	(.L_67 - .L_66)
.L_66:
        /*03d8*/ 	.word	0x00000008
.L_67:


//--------------------- .nv.compat                --------------------------
	.section	.nv.compat,"",@"SHT_CUDA_COMPAT_INFO"
	.align	4
        /*0000*/ 	.byte	0x02, 0x02, 0x02, 0x00, 0x02, 0x05, 0x05, 0x00, 0x02, 0x03, 0x01, 0x00, 0x02, 0x06, 0x01, 0x00


//--------------------- .nv.callgraph             --------------------------
	.section	.nv.callgraph,"",@"SHT_CUDA_CALLGRAPH"
	.align	4
	.sectionentsize	8
	.align		4
        /*0000*/ 	.word	0x00000000
	.align		4
        /*0004*/ 	.word	0xffffffff
	.align		4
        /*0008*/ 	.word	0x00000000
	.align		4
        /*000c*/ 	.word	0xfffffffe
	.align		4
        /*0010*/ 	.word	0x00000000
	.align		4
        /*0014*/ 	.word	0xfffffffd
	.align		4
        /*0018*/ 	.word	0x00000000
	.align		4
        /*001c*/ 	.word	0xfffffffc


//--------------------- .nv.constant4             --------------------------
	.section	.nv.constant4,"a",@progbits
	.align	8
	.align		8
.nv.constant4:
        /*0000*/ 	.dword	_ZN47_INTERNAL_7c1a0187_9_kernel_cu_2f732c51_28959184cuda3std3__45__cpo5beginE
	.align		8
        /*0008*/ 	.dword	_ZN47_INTERNAL_7c1a0187_9_kernel_cu_2f732c51_28959184cuda3std3__45__cpo3endE
	.align		8
        /*0010*/ 	.dword	_ZN47_INTERNAL_7c1a0187_9_kernel_cu_2f732c51_28959184cuda3std3__45__cpo6cbeginE
	.align		8
        /*0018*/ 	.dword	_ZN47_INTERNAL_7c1a0187_9_kernel_cu_2f732c51_28959184cuda3std3__45__cpo4cendE
	.align		8
        /*0020*/ 	.dword	_ZN47_INTERNAL_7c1a0187_9_kernel_cu_2f732c51_28959184cuda3std3__449_GLOBAL__N__7c1a0187_9_kernel_cu_2f732c51_28959186ignoreE
	.align		8
        /*0028*/ 	.dword	_ZN47_INTERNAL_7c1a0187_9_kernel_cu_2f732c51_28959184cuda3std3__419piecewise_constructE
	.align		8
        /*0030*/ 	.dword	_ZN47_INTERNAL_7c1a0187_9_kernel_cu_2f732c51_28959184cuda3std3__48in_placeE
	.align		8
        /*0038*/ 	.dword	_ZN47_INTERNAL_7c1a0187_9_kernel_cu_2f732c51_28959184cuda3std6ranges3__45__cpo4swapE
	.align		8
        /*0040*/ 	.dword	_ZN47_INTERNAL_7c1a0187_9_kernel_cu_2f732c51_28959184cuda3std6ranges3__45__cpo9iter_moveE
	.align		8
        /*0048*/ 	.dword	_ZN47_INTERNAL_7c1a0187_9_kernel_cu_2f732c51_28959184cute7productE
	.align		8
        /*0050*/ 	.dword	_ZN47_INTERNAL_7c1a0187_9_kernel_cu_2f732c51_28959184cute1_E


//--------------------- .text._ZN9deep_gemm24sm100_fp8_gemm_1d1d_implILN4cute4UMMA5MajorE0ELS3_0ELj0ELj4096ELj7168ELj128ELj224ELj128ELj1ELj128ELj128ELj64ELj4ELj128ELj128ELj1ELb0ELj137ELNS_8GemmTypeE0ELb0EN7cutlass10bfloat16_tENS_16EpilogueIdentityEEEvPijjj14CUtensorMap_stS9_S9_S9_S9_ --------------------------
	.section	.text._ZN9deep_gemm24sm100_fp8_gemm_1d1d_implILN4cute4UMMA5MajorE0ELS3_0ELj0ELj4096ELj7168ELj128ELj224ELj128ELj1ELj128ELj128ELj64ELj4ELj128ELj128ELj1ELb0ELj137ELNS_8GemmTypeE0ELb0EN7cutlass10bfloat16_tENS_16EpilogueIdentityEEEvPijjj14CUtensorMap_stS9_S9_S9_S9_,"ax",@progbits
	.align	128
        .global         _ZN9deep_gemm24sm100_fp8_gemm_1d1d_implILN4cute4UMMA5MajorE0ELS3_0ELj0ELj4096ELj7168ELj128ELj224ELj128ELj1ELj128ELj128ELj64ELj4ELj128ELj128ELj1ELb0ELj137ELNS_8GemmTypeE0ELb0EN7cutlass10bfloat16_tENS_16EpilogueIdentityEEEvPijjj14CUtensorMap_stS9_S9_S9_S9_
        .type           _ZN9deep_gemm24sm100_fp8_gemm_1d1d_implILN4cute4UMMA5MajorE0ELS3_0ELj0ELj4096ELj7168ELj128ELj224ELj128ELj1ELj128ELj128ELj64ELj4ELj128ELj128ELj1ELb0ELj137ELNS_8GemmTypeE0ELb0EN7cutlass10bfloat16_tENS_16EpilogueIdentityEEEvPijjj14CUtensorMap_stS9_S9_S9_S9_,@function
        .size           _ZN9deep_gemm24sm100_fp8_gemm_1d1d_implILN4cute4UMMA5MajorE0ELS3_0ELj0ELj4096ELj7168ELj128ELj224ELj128ELj1ELj128ELj128ELj64ELj4ELj128ELj128ELj1ELb0ELj137ELNS_8GemmTypeE0ELb0EN7cutlass10bfloat16_tENS_16EpilogueIdentityEEEvPijjj14CUtensorMap_stS9_S9_S9_S9_,(.L_x_81 - _ZN9deep_gemm24sm100_fp8_gemm_1d1d_implILN4cute4UMMA5MajorE0ELS3_0ELj0ELj4096ELj7168ELj128ELj224ELj128ELj1ELj128ELj128ELj64ELj4ELj128ELj128ELj1ELb0ELj137ELNS_8GemmTypeE0ELb0EN7cutlass10bfloat16_tENS_16EpilogueIdentityEEEvPijjj14CUtensorMap_stS9_S9_S9_S9_)
        .other          _ZN9deep_gemm24sm100_fp8_gemm_1d1d_implILN4cute4UMMA5MajorE0ELS3_0ELj0ELj4096ELj7168ELj128ELj224ELj128ELj1ELj128ELj128ELj64ELj4ELj128ELj128ELj1ELb0ELj137ELNS_8GemmTypeE0ELb0EN7cutlass10bfloat16_tENS_16EpilogueIdentityEEEvPijjj14CUtensorMap_stS9_S9_S9_S9_,@"STO_CUDA_ENTRY STV_DEFAULT"
_ZN9deep_gemm24sm100_fp8_gemm_1d1d_implILN4cute4UMMA5MajorE0ELS3_0ELj0ELj4096ELj7168ELj128ELj224ELj128ELj1ELj128ELj128ELj64ELj4ELj128ELj128ELj1ELb0ELj137ELNS_8GemmTypeE0ELb0EN7cutlass10bfloat16_tENS_16EpilogueIdentityEEEvPijjj14CUtensorMap_stS9_S9_S9_S9_:
.text._ZN9deep_gemm24sm100_fp8_gemm_1d1d_implILN4cute4UMMA5MajorE0ELS3_0ELj0ELj4096ELj7168ELj128ELj224ELj128ELj1ELj128ELj128ELj64ELj4ELj128ELj128ELj1ELb0ELj137ELNS_8GemmTypeE0ELb0EN7cutlass10bfloat16_tENS_16EpilogueIdentityEEEvPijjj14CUtensorMap_stS9_S9_S9_S9_:
[----:B------:R-:W1:Y:S01]  /*0000*/  LDC R1, c[0x0][0x37c] ;  /* 0x0000df00ff017b82 */ /* 0x000e620000000800 */
[----:B------:R-:W2:Y:S02]  /*0010*/  S2R R0, SR_TID.X ;  /* 0x0000000000007919 */ /* 0x000ea40000002100 */
[----:B--2---:R-:W-:-:S05]  /*0020*/  SHF.R.U32.HI R0, RZ, 0x5, R0 ;  /* 0x00000005ff007819 */ /* 0x004fca0000011600 */
[----:B------:R-:W2:Y:S02]  /*0030*/  SHFL.IDX PT, R3, R0, RZ, 0x1f ;  /* 0x00001fff00037589 */ /* 0x000ea400000e0000 */
[----:B--2---:R-:W-:-:S13]  /*0040*/  ISETP.NE.AND P0, PT, R3, 0x2, PT ;  /* 0x000000020300780c */ /* 0x004fda0003f05270 */
[----:B-1----:R-:W-:Y:S05]  /*0050*/  @!P0 BRA `(.L_x_0) ;  /* 0x0000000400008947 */ /* 0x002fea0003800000 */
[----:B------:R-:W-:-:S13]  /*0060*/  ISETP.NE.AND P0, PT, R3, 0x1, PT ;  /* 0x000000010300780c */ /* 0x000fda0003f05270 */
[----:B------:R-:W-:Y:S05]  /*0070*/  @!P0 BRA `(.L_x_1) ;  /* 0x0000000000608947 */ /* 0x000fea0003800000 */
[----:B------:R-:W-:-:S13]  /*0080*/  ISETP.NE.AND P0, PT, R3, RZ, PT ;  /* 0x000000ff0300720c */ /* 0x000fda0003f05270 */
[----:B------:R-:W-:Y:S05]  /*0090*/  @P0 BRA `(.L_x_2) ;  /* 0x0000000400a80947 */ /* 0x000fea0003800000 */
[----:B------:R-:W-:Y:S01]  /*00a0*/  ELECT P0, URZ, PT ;  /* 0x0000000000ff782f */ /* 0x000fe20003800000 */
[----:B------:R-:W-:-:S12]  /*00b0*/  BSSY.RECONVERGENT B0, `(.L_x_3) ;  /* 0x0000013000007945 */ /* 0x000fd80003800200 */
[----:B------:R-:W-:Y:S05]  /*00c0*/  @!P0 BRA `(.L_x_4) ;  /* 0x0000000000448947 */ /* 0x000fea0003800000 */
[----:B------:R-:W1:Y:S02]  /*00d0*/  LDCU.64 UR4, c[0x0][0x348] ;  /* 0x00006900ff0477ac */ /* 0x000e640008000a00 */
[----:B-1----:R-:W-:Y:S02]  /*00e0*/  UIADD3 UR12, UP4, UPT, UR4, 0x40, URZ ;  /* 0x00000040040c7890 */ /* 0x002fe4000ff9e0ff */
[----:B------:R-:W-:Y:S02]  /*00f0*/  UIADD3 UR10, UP3, UPT, UR4, 0xc0, URZ ;  /* 0x000000c0040a7890 */ /* 0x000fe4000ff7e0ff */
[----:B------:R-:W-:Y:S02]  /*0100*/  UIADD3 UR8, UP2, UPT, UR4, 0x140, URZ ;  /* 0x0000014004087890 */ /* 0x000fe4000ff5e0ff */
[----:B------:R-:W-:Y:S02]  /*0110*/  UIADD3 UR6, UP1, UPT, UR4, 0x1c0, URZ ;  /* 0x000001c004067890 */ /* 0x000fe4000ff3e0ff */
[----:B------:R-:W-:-:S02]  /*0120*/  UIADD3 UR4, UP0, UPT, UR4, 0x240, URZ ;  /* 0x0000024004047890 */ /* 0x000fc4000ff1e0ff */
[----:B------:R-:W-:Y:S02]  /*0130*/  UIADD3.X UR13, UPT, UPT, URZ, UR5, URZ, UP4, !UPT ;  /* 0x00000005ff0d7290 */ /* 0x000fe4000a7fe4ff */
[----:B------:R-:W-:Y:S02]  /*0140*/  UIADD3.X UR11, UPT, UPT, URZ, UR5, URZ, UP3, !UPT ;  /* 0x00000005ff0b7290 */ /* 0x000fe40009ffe4ff */
[----:B------:R-:W-:Y:S02]  /*0150*/  UIADD3.X UR9, UPT, UPT, URZ, UR5, URZ, UP2, !UPT ;  /* 0x00000005ff097290 */ /* 0x000fe400097fe4ff */
[----:B------:R-:W-:Y:S02]  /*0160*/  UIADD3.X UR7, UPT, UPT, URZ, UR5, URZ, UP1, !UPT ;  /* 0x00000005ff077290 */ /* 0x000fe40008ffe4ff */
[----:B------:R-:W-:Y:S01]  /*0170*/  UIADD3.X UR5, UPT, UPT, URZ, UR5, URZ, UP0, !UPT ;  /* 0x00000005ff057290 */ /* 0x000fe200087fe4ff */
[----:B------:R1:W-:Y:S02]  /*0180*/  UTMACCTL.PF [UR12] ;  /* 0x000000000c0079b9 */ /* 0x0003e40008040000 */
[----:B------:R1:W-:Y:S02]  /*0190*/  UTMACCTL.PF [UR10] ;  /* 0x000000000a0079b9 */ /* 0x0003e40008040000 */
[----:B------:R1:W-:Y:S02]  /*01a0*/  UTMACCTL.PF [UR8] ;  /* 0x00000000080079b9 */ /* 0x0003e40008040000 */
[----:B------:R1:W-:Y:S02]  /*01b0*/  UTMACCTL.PF [UR6] ;  /* 0x00000000060079b9 */ /* 0x0003e40008040000 */
[----:B------:R1:W-:Y:S02]  /*01c0*/  UTMACCTL.PF [UR4] ;  /* 0x00000000040079b9 */ /* 0x0003e40008040000 */
[----:B-1----:R-:W-:Y:S01]  /*01d0*/  NOP ;  /* 0x0000000000007918 */ /* 0x002fe20000000000 */
.L_x_4:
[----:B------:R-:W-:Y:S05]  /*01e0*/  BSYNC.RECONVERGENT B0 ;  /* 0x0000000000007941 */ /* 0x000fea0003800200 */
.L_x_3:
[----:B------:R-:W-:Y:S05]  /*01f0*/  BRA `(.L_x_2) ;  /* 0x0000000400507947 */ /* 0x000fea0003800000 */
.L_x_1:
[----:B------:R-:W-:Y:S01]  /*0200*/  ELECT P0, URZ, PT ;  /* 0x0000000000ff782f */ /* 0x000fe20003800000 */
[----:B------:R-:W-:-:S12]  /*0210*/  BSSY.RECONVERGENT B0, `(.L_x_5) ;  /* 0x0000023000007945 */ /* 0x000fd80003800200 */
[----:B------:R-:W-:Y:S05]  /*0220*/  @!P0 BRA `(.L_x_6) ;  /* 0x0000000000848947 */ /* 0x000fea0003800000 */
[----:B------:R-:W1:Y:S01]  /*0230*/  S2UR UR5, SR_CgaCtaId ;  /* 0x00000000000579c3 */ /* 0x000e620000008800 */
[----:B------:R-:W-:Y:S01]  /*0240*/  UMOV UR7, 0x400 ;  /* 0x0000040000077882 */ /* 0x000fe20000000000 */
[----:B------:R-:W-:Y:S01]  /*0250*/  UMOV UR6, 0x1 ;  /* 0x0000000100067882 */ /* 0x000fe20000000000 */
[----:B------:R-:W-:Y:S02]  /*0260*/  UMOV UR4, 0x20 ;  /* 0x0000002000047882 */ /* 0x000fe40000000000 */
[----:B------:R-:W-:-:S04]  /*0270*/  UIADD3 UR8, UPT, UPT, -UR4, 0x100000, URZ ;  /* 0x0010000004087890 */ /* 0x000fc8000fffe1ff */
[----:B------:R-:W-:Y:S02]  /*0280*/  USHF.L.U32 UR9, UR8, 0xb, URZ ;  /* 0x0000000b08097899 */ /* 0x000fe400080006ff */
[----:B------:R-:W-:Y:S01]  /*0290*/  USHF.L.U32 UR8, UR8, 0x1, URZ ;  /* 0x0000000108087899 */ /* 0x000fe200080006ff */
[----:B------:R-:W-:Y:S02]  /*02a0*/  UMOV UR4, 0x80 ;  /* 0x0000008000047882 */ /* 0x000fe40000000000 */
[----:B------:R-:W-:-:S04]  /*02b0*/  UIADD3 UR10, UPT, UPT, -UR4, 0x100000, URZ ;  /* 0x00100000040a7890 */ /* 0x000fc8000fffe1ff */
[----:B------:R-:W-:Y:S02]  /*02c0*/  USHF.L.U32 UR11, UR10, 0xb, URZ ;  /* 0x0000000b0a0b7899 */ /* 0x000fe400080006ff */
[----:B------:R-:W-:Y:S02]  /*02d0*/  USHF.L.U32 UR10, UR10, 0x1, URZ ;  /* 0x000000010a0a7899 */ /* 0x000fe400080006ff */
[----:B-1----:R-:W-:Y:S02]  /*02e0*/  ULEA UR5, UR5, UR7, 0x18 ;  /* 0x0000000705057291 */ /* 0x002fe4000f8ec0ff */
[----:B------:R-:W-:-:S04]  /*02f0*/  UIADD3 UR6, UPT, UPT, -UR6, 0x100000, URZ ;  /* 0x0010000006067890 */ /* 0x000fc8000fffe1ff */
[----:B------:R-:W-:Y:S02]  /*0300*/  USHF.L.U32 UR7, UR6, 0xb, URZ ;  /* 0x0000000b06077899 */ /* 0x000fe400080006ff */
[----:B------:R-:W-:Y:S01]  /*0310*/  USHF.L.U32 UR6, UR6, 0x1, URZ ;  /* 0x0000000106067899 */ /* 0x000fe200080006ff */
[----:B------:R-:W1:Y:S11]  /*0320*/  FENCE.VIEW.ASYNC.S ;  /* 0x00000000000073c6 */ /* 0x000e760000000000 */
[----:B-1----:R1:W2:Y:S01]  /*0330*/  SYNCS.EXCH.64 URZ, [UR5+0x31800], UR6 ;  /* 0x0318000605ff75b2 */ /* 0x0022a20008000100 */
[----:B------:R1:W3:Y:S01]  /*0340*/  SYNCS.EXCH.64 URZ, [UR5+0x31820], UR6 ;  /* 0x0318200605ff75b2 */ /* 0x0002e20008000100 */
[----:B------:R1:W4:Y:S01]  /*0350*/  SYNCS.EXCH.64 URZ, [UR5+0x31840], UR8 ;  /* 0x0318400805ff75b2 */ /* 0x0003220008000100 */
[----:B------:R1:W5:Y:S01]  /*0360*/  SYNCS.EXCH.64 URZ, [UR5+0x31808], UR6 ;  /* 0x0318080605ff75b2 */ /* 0x0003620008000100 */
[----:B------:R1:W1:Y:S01]  /*0370*/  SYNCS.EXCH.64 URZ, [UR5+0x31828], UR6 ;  /* 0x0318280605ff75b2 */ /* 0x0002620008000100 */
        /* <DEDUP_REMOVED lines=11> */
[----:B------:R-:W-:Y:S01]  /*0430*/  NOP ;  /* 0x0000000000007918 */ /* 0x000fe20000000000 */
.L_x_6:
[----:B-1----:R-:W-:Y:S05]  /*0440*/  BSYNC.RECONVERGENT B0 ;  /* 0x0000000000007941 */ /* 0x002fea0003800200 */
.L_x_5:
[----:B------:R-:W-:Y:S05]  /*0450*/  BRA `(.L_x_2) ;  /* 0x0000000000b87947 */ /* 0x000fea0003800000 */
.L_x_0:
[----:B------:R-:W1:Y:S01]  /*0460*/  S2UR UR6, SR_CgaCtaId ;  /* 0x00000000000679c3 */ /* 0x000e620000008800 */
[----:B------:R-:W-:Y:S01]  /*0470*/  NOP ;  /* 0x0000000000007918 */ /* 0x000fe20000000000 */
[----:B------:R-:W-:Y:S01]  /*0480*/  UMOV UR4, 0x40 ;  /* 0x0000004000047882 */ /* 0x000fe20000000000 */
[----:B------:R-:W-:Y:S01]  /*0490*/  UMOV UR5, 0x400 ;  /* 0x0000040000057882 */ /* 0x000fe20000000000 */
[----:B-1----:R-:W-:Y:S02]  /*04a0*/  ULEA UR4, UR6, UR4, 0x18 ;  /* 0x0000000406047291 */ /* 0x002fe4000f8ec0ff */
[----:B------:R-:W-:-:S07]  /*04b0*/  ULEA UR5, UR6, UR5, 0x18 ;  /* 0x0000000506057291 */ /* 0x000fce000f8ec0ff */
[----:B------:R-:W1:Y:S02]  /*04c0*/  LDS.U8 R0, [UR4] ;  /* 0x00000004ff007984 */ /* 0x000e640008000000 */
[----:B-1----:R-:W-:-:S13]  /*04d0*/  ISETP.NE.AND P0, PT, R0, RZ, PT ;  /* 0x000000ff0000720c */ /* 0x002fda0003f05270 */
[----:B------:R-:W-:Y:S05]  /*04e0*/  @P0 BRA `(.L_x_7) ;  /* 0x00000000007c0947 */ /* 0x000fea0003800000 */
[----:B------:R-:W-:-:S13]  /*04f0*/  ELECT P0, URZ, PT ;  /* 0x0000000000ff782f */ /* 0x000fda0003800000 */
[----:B------:R-:W-:Y:S05]  /*0500*/  @!P0 BRA `(.L_x_8) ;  /* 0x0000000000848947 */ /* 0x000fea0003800000 */
[----:B------:R-:W-:Y:S01]  /*0510*/  UMOV UR4, 0x10 ;  /* 0x0000001000047882 */ /* 0x000fe20000000000 */
[----:B------:R-:W-:-:S04]  /*0520*/  IMAD.MOV.U32 R2, RZ, RZ, 0xffff ;  /* 0x0000ffffff027424 */ /* 0x000fc800078e00ff */
[----:B------:R-:W-:Y:S04]  /*0530*/  DEPBAR.LE SB1, 0x36 ;  /* 0x00009d800000791a */ /* 0x000fe80000000000 */
[----:B------:R-:W1:Y:S02]  /*0540*/  UTCATOMSWS.FIND_AND_SET.ALIGN UP0, UR4, UR4 ;  /* 0x00000004000475e3 */ /* 0x000e640008000800 */
[----:B-1----:R-:W-:Y:S01]  /*0550*/  PLOP3.LUT P0, PT, PT, PT, UP0, 0x80, 0x8 ;  /* 0x000000000008781c */ /* 0x002fe20003f0f008 */
[----:B------:R-:W-:-:S03]  /*0560*/  IMAD.U32 R7, RZ, RZ, UR4 ;  /* 0x00000004ff077e24 */ /* 0x000fc6000f8e00ff */
[----:B------:R-:W-:-:S04]  /*0570*/  SEL R0, RZ, 0xffffffff, !P0 ;  /* 0xffffffffff007807 */ /* 0x000fc80004000000 */
[----:B------:R-:W-:Y:S01]  /*0580*/  ISETP.NE.AND P0, PT, R0, RZ, PT ;  /* 0x000000ff0000720c */ /* 0x000fe20003f05270 */
[----:B------:R-:W-:-:S12]  /*0590*/  IMAD.MOV.U32 R0, RZ, RZ, 0x1 ;  /* 0x00000001ff007424 */ /* 0x000fd800078e00ff */
[----:B------:R-:W-:Y:S05]  /*05a0*/  @P0 BRA `(.L_x_9) ;  /* 0x0000000000240947 */ /* 0x000fea0003800000 */
.L_x_10:
[----:B------:R-:W-:Y:S05]  /*05b0*/  NANOSLEEP 0x64 ;  /* 0x000000640000795d */ /* 0x000fea0003800000 */
[----:B------:R-:W-:-:S05]  /*05c0*/  UMOV UR4, 0x10 ;  /* 0x0000001000047882 */ /* 0x000fca0000000000 */
[----:B------:R-:W-:Y:S04]  /*05d0*/  DEPBAR.LE SB1, 0x36 ;  /* 0x00009d800000791a */ /* 0x000fe80000000000 */
[----:B------:R-:W1:Y:S02]  /*05e0*/  UTCATOMSWS.FIND_AND_SET.ALIGN UP0, UR4, UR4 ;  /* 0x00000004000475e3 */ /* 0x000e640008000800 */
[----:B-1----:R-:W-:Y:S01]  /*05f0*/  PLOP3.LUT P0, PT, PT, PT, UP0, 0x80, 0x8 ;  /* 0x000000000008781c */ /* 0x002fe20003f0f008 */
[----:B------:R-:W-:-:S03]  /*0600*/  IMAD.U32 R7, RZ, RZ, UR4 ;  /* 0x00000004ff077e24 */ /* 0x000fc6000f8e00ff */
[----:B------:R-:W-:-:S04]  /*0610*/  SEL R4, RZ, 0xffffffff, !P0 ;  /* 0xffffffffff047807 */ /* 0x000fc80004000000 */
[----:B------:R-:W-:-:S13]  /*0620*/  ISETP.NE.AND P0, PT, R4, RZ, PT ;  /* 0x000000ff0400720c */ /* 0x000fda0003f05270 */
[----:B------:R-:W-:Y:S05]  /*0630*/  @!P0 BRA `(.L_x_10) ;  /* 0xfffffffc00dc8947 */ /* 0x000fea000383ffff */
.L_x_9:
[C---:B------:R-:W-:Y:S01]  /*0640*/  VIADD R5, R7.reuse, 0x10 ;  /* 0x0000001007057836 */ /* 0x040fe20000000000 */
[----:B------:R-:W-:Y:S01]  /*0650*/  UMOV UR4, 0x50 ;  /* 0x0000005000047882 */ /* 0x000fe20000000000 */
[----:B------:R-:W-:Y:S01]  /*0660*/  SHF.L.U32 R2, R2, R7, RZ ;  /* 0x0000000702027219 */ /* 0x000fe200000006ff */
[----:B------:R-:W-:Y:S01]  /*0670*/  ULEA UR4, UR6, UR4, 0x18 ;  /* 0x0000000406047291 */ /* 0x000fe2000f8ec0ff */
[----:B------:R-:W-:Y:S01]  /*0680*/  IMAD.SHL.U32 R7, R7, 0x20, RZ ;  /* 0x0000002007077824 */ /* 0x000fe200078e00ff */
[----:B------:R-:W-:-:S04]  /*0690*/  SHF.L.U32 R5, R0, R5, RZ ;  /* 0x0000000500057219 */ /* 0x000fc800000006ff */
[----:B------:R-:W-:-:S05]  /*06a0*/  LOP3.LUT R2, R5, R2, RZ, 0xfc, !PT ;  /* 0x0000000205027212 */ /* 0x000fca00078efcff */
[----:B------:R1:W-:Y:S04]  /*06b0*/  ATOMS.OR RZ, [UR4], R2 ;  /* 0x00000002ffff798c */ /* 0x0003e8000b000004 */
[----:B------:R1:W-:Y:S01]  /*06c0*/  STS [UR5+0x31880], R7 ;  /* 0x03188007ff007988 */ /* 0x0003e20008000805 */
[----:B------:R-:W-:Y:S05]  /*06d0*/  BRA `(.L_x_8) ;  /* 0x0000000000107947 */ /* 0x000fea0003800000 */
.L_x_7:
[----:B------:R-:W-:Y:S02]  /*06e0*/  MOV R0, 0xffffffff ;  /* 0xffffffff00007802 */ /* 0x000fe40000000f00 */
[----:B------:R-:W-:-:S03]  /*06f0*/  MOV R4, 0x720 ;  /* 0x0000072000047802 */ /* 0x000fc60000000f00 */
[----:B------:R1:W-:Y:S04]  /*0700*/  STS [UR5+0x31880], R0 ;  /* 0x03188000ff007988 */ /* 0x0003e80008000805 */
[----:B-1----:R-:W-:Y:S05]  /*0710*/  CALL.REL.NOINC `($__internal_1_$__cuda_sm10x_tcgen05_guardrail_trap_phase_invalid_during_alloc) ;  /* 0x0000003c00447944 */ /* 0x002fea0003c00000 */
.L_x_8:
[----:B------:R-:W-:Y:S05]  /*0720*/  WARPSYNC.ALL ;  /* 0x0000000000007948 */ /* 0x000fea0003800000 */
[----:B------:R-:W-:Y:S01]  /*0730*/  NOP ;  /* 0x0000000000007918 */ /* 0x000fe20000000000 */
.L_x_2:
[----:B------:R-:W1:Y:S01]  /*0740*/  LDC R0, c[0x0][0x388] ;  /* 0x0000e200ff007b82 */ /* 0x000e620000000800 */
[----:B------:R-:W5:Y:S07]  /*0750*/  S2R R21, SR_LANEID ;  /* 0x0000000000157919 */ /* 0x000f6e0000000000 */
[----:B--2345:R-:W-:Y:S01]  /*0760*/  BAR.SYNC.DEFER_BLOCKING 0x0 ;  /* 0x0000000000007b1d */ /* 0x03cfe20000010000 */
[----:B------:R-:W-:Y:S02]  /*0770*/  ISETP.NE.AND P0, PT, R3, RZ, PT ;  /* 0x000000ff0300720c */ /* 0x000fe40003f05270 */
[----:B-1----:R-:W-:-:S04]  /*0780*/  IADD3 R0, PT, PT, R0, 0x7f, RZ ;  /* 0x0000007f00007810 */ /* 0x002fc80007ffe0ff */
[----:B------:R-:W-:-:S05]  /*0790*/  SHF.R.U32.HI R31, RZ, 0x7, R0 ;  /* 0x00000007ff1f7819 */ /* 0x000fca0000011600 */
[----:B------:R-:W-:Y:S02]  /*07a0*/  IMAD R5, R31, 0x13, RZ ;  /* 0x000000131f057824 */ /* 0x000fe400078e02ff */
[----:B------:R-:W-:Y:S05]  /*07b0*/  @!P0 BRA `(.L_x_11) ;  /* 0x00000010002c8947 */ /* 0x000fea0003800000 */
[----:B------:R-:W-:Y:S01]  /*07c0*/  ISETP.NE.AND P0, PT, R3, 0x1, PT ;  /* 0x000000010300780c */ /* 0x000fe20003f05270 */
[----:B------:R-:W1:-:S12]  /*07d0*/  S2UR UR5, SR_CgaCtaId ;  /* 0x00000000000579c3 */ /* 0x000e580000008800 */
[----:B------:R-:W-:Y:S05]  /*07e0*/  @!P0 BRA `(.L_x_12) ;  /* 0x0000000400948947 */ /* 0x000fea0003800000 */
[----:B------:R-:W-:-:S13]  /*07f0*/  ISETP.NE.AND P0, PT, R3, 0x2, PT ;  /* 0x000000020300780c */ /* 0x000fda0003f05270 */
[----:B------:R-:W-:Y:S05]  /*0800*/  @P0 BRA `(.L_x_13) ;  /* 0x0000001800800947 */ /* 0x000fea0003800000 */
[----:B------:R-:W2:Y:S02]  /*0810*/  S2UR UR4, SR_CTAID.X ;  /* 0x00000000000479c3 */ /* 0x000ea40000002500 */
[----:B--2---:R-:W-:-:S13]  /*0820*/  ISETP.LE.U32.AND P0, PT, R5, UR4, PT ;  /* 0x0000000405007c0c */ /* 0x004fda000bf03070 */
[----:B-1----:R-:W-:Y:S05]  /*0830*/  @P0 EXIT ;  /* 0x000000000000094d */ /* 0x002fea0003800000 */
[--C-:B------:R-:W-:Y:S01]  /*0840*/  SHF.R.U32.HI R20, RZ, 0x3, R21.reuse ;  /* 0x00000003ff147819 */ /* 0x100fe20000011615 */
[----:B------:R-:W-:Y:S01]  /*0850*/  ULOP3.LUT UR4, URZ, UR4, URZ, 0x33, !UPT ;  /* 0x00000004ff047292 */ /* 0x000fe2000f8e33ff */
[----:B------:R-:W-:Y:S02]  /*0860*/  HFMA2 R15, -RZ, RZ, 0, 0 ;  /* 0x00000000ff0f7431 */ /* 0x000fe400000001ff */
[----:B------:R-:W-:Y:S01]  /*0870*/  IMAD.MOV.U32 R16, RZ, RZ, RZ ;  /* 0x000000ffff107224 */ /* 0x000fe200078e00ff */
[C---:B------:R-:W-:Y:S01]  /*0880*/  LOP3.LUT R6, R20.reuse, 0x1, RZ, 0x3c, !PT ;  /* 0x0000000114067812 */ /* 0x040fe200078e3cff */
[C---:B------:R-:W-:Y:S01]  /*0890*/  IMAD.SHL.U32 R0, R20.reuse, 0x20, RZ ;  /* 0x0000002014007824 */ /* 0x040fe200078e00ff */
[C---:B------:R-:W-:Y:S01]  /*08a0*/  LOP3.LUT R18, R20.reuse, 0x2, RZ, 0x3c, !PT ;  /* 0x0000000214127812 */ /* 0x040fe200078e3cff */
[----:B------:R-:W-:Y:S01]  /*08b0*/  VIADD R25, R5, UR4 ;  /* 0x0000000405197c36 */ /* 0x000fe20008000000 */
[----:B------:R-:W-:Y:S01]  /*08c0*/  LOP3.LUT R4, R20, 0x3, RZ, 0x3c, !PT ;  /* 0x0000000314047812 */ /* 0x000fe200078e3cff */
[----:B------:R-:W-:Y:S01]  /*08d0*/  IMAD R20, R21, 0x4, R20 ;  /* 0x0000000415147824 */ /* 0x000fe200078e0214 */
[C---:B------:R-:W-:Y:S01]  /*08e0*/  LOP3.LUT R2, R0.reuse, 0x20, RZ, 0x3c, !PT ;  /* 0x0000002000027812 */ /* 0x040fe200078e3cff */
[----:B------:R-:W-:Y:S01]  /*08f0*/  IMAD.HI.U32 R25, R25, 0x77975b9, RZ ;  /* 0x077975b919197827 */ /* 0x000fe200078e00ff */
[C---:B------:R-:W-:Y:S01]  /*0900*/  LOP3.LUT R22, R0.reuse, 0x40, RZ, 0x3c, !PT ;  /* 0x0000004000167812 */ /* 0x040fe200078e3cff */
[----:B------:R-:W-:Y:S01]  /*0910*/  UMOV UR5, URZ ;  /* 0x000000ff00057c82 */ /* 0x000fe20008000000 */
[CC--:B------:R-:W-:Y:S01]  /*0920*/  IADD3 R24, PT, PT, R0.reuse, R21.reuse, RZ ;  /* 0x0000001500187210 */ /* 0x0c0fe20007ffe0ff */
[C---:B------:R-:W-:Y:S01]  /*0930*/  IMAD R19, R21.reuse, 0x4, R6 ;  /* 0x0000000415137824 */ /* 0x040fe200078e0206 */
[----:B------:R-:W-:Y:S01]  /*0940*/  LOP3.LUT R0, R0, 0x60, RZ, 0x3c, !PT ;  /* 0x0000006000007812 */ /* 0x000fe200078e3cff */
[C---:B------:R-:W-:Y:S01]  /*0950*/  IMAD R18, R21.reuse, 0x4, R18 ;  /* 0x0000000415127824 */ /* 0x040fe200078e0212 */
[----:B------:R-:W-:Y:S01]  /*0960*/  LEA R17, R21, R4, 0x2 ;  /* 0x0000000415117211 */ /* 0x000fe200078e10ff */
[----:B------:R-:W-:Y:S01]  /*0970*/  IMAD.IADD R23, R2, 0x1, R21 ;  /* 0x0000000102177824 */ /* 0x000fe200078e0215 */
[----:B------:R-:W-:Y:S01]  /*0980*/  SHF.R.U32.HI R25, RZ, 0x2, R25 ;  /* 0x00000002ff197819 */ /* 0x000fe20000011619 */
[----:B------:R-:W-:Y:S01]  /*0990*/  IMAD.IADD R22, R22, 0x1, R21 ;  /* 0x0000000116167824 */ /* 0x000fe200078e0215 */
[----:B------:R-:W-:-:S07]  /*09a0*/  IADD3 R21, PT, PT, R0, R21, RZ ;  /* 0x0000001500157210 */ /* 0x000fce0007ffe0ff */
.L_x_17:
[----:B-1----:R-:W1:Y:S01]  /*09b0*/  S2R R0, SR_CgaCtaId ;  /* 0x0000000000007919 */ /* 0x002e620000008800 */
[----:B------:R-:W-:Y:S01]  /*09c0*/  MOV R3, 0x400 ;  /* 0x0000040000037802 */ /* 0x000fe20000000f00 */
[----:B------:R-:W-:-:S03]  /*09d0*/  UMOV UR4, URZ ;  /* 0x000000ff00047c82 */ /* 0x000fc60008000000 */
[----:B-1----:R-:W-:-:S07]  /*09e0*/  LEA R0, R0, R3, 0x18 ;  /* 0x0000000300007211 */ /* 0x002fce00078ec0ff */
.L_x_16:
[----:B-1----:R-:W-:Y:S01]  /*09f0*/  LEA R2, R15, R0, 0x3 ;  /* 0x000000000f027211 */ /* 0x002fe200078e18ff */
[----:B------:R-:W-:Y:S01]  /*0a00*/  ULOP3.LUT UP0, URZ, UR4, 0x3, URZ, 0xc0, !UPT ;  /* 0x0000000304ff7892 */ /* 0x000fe2000f80c0ff */
[----:B------:R-:W-:-:S04]  /*0a10*/  SHF.L.U32 R5, R16, 0x1f, RZ ;  /* 0x0000001f10057819 */ /* 0x000fc800000006ff */
[----:B------:R-:W1:Y:S02]  /*0a20*/  SYNCS.PHASECHK.TRANS64.TRYWAIT P0, [R2+URZ+0x31800], R5 ;  /* 0x03180005020075a7 */ /* 0x000e6400080011ff */
[----:B-1----:R-:W-:Y:S05]  /*0a30*/  @!P0 BRA `(.L_x_14) ;  /* 0x0000003400808947 */ /* 0x002fea0003800000 */
.L_x_60:
[----:B------:R-:W-:Y:S05]  /*0a40*/  BRA.U UP0, `(.L_x_15) ;  /* 0x0000000100bc7547 */ /* 0x000fea000b800000 */
[C-C-:B------:R-:W-:Y:S02]  /*0a50*/  IMAD R26, R15.reuse, 0x200, R0.reuse ;  /* 0x000002000f1a7824 */ /* 0x140fe400078e0200 */
[----:B------:R-:W-:Y:S02]  /*0a60*/  IMAD R3, R15, 0x400, R0 ;  /* 0x000004000f037824 */ /* 0x000fe400078e0200 */
[--C-:B------:R-:W-:Y:S01]  /*0a70*/  IMAD R9, R24, 0x4, R26.reuse ;  /* 0x0000000418097824 */ /* 0x100fe200078e021a */
[-C--:B------:R-:W-:Y:S01]  /*0a80*/  LEA R8, R23, R26.reuse, 0x2 ;  /* 0x0000001a17087211 */ /* 0x080fe200078e10ff */
[--C-:B------:R-:W-:Y:S01]  /*0a90*/  IMAD R29, R22, 0x4, R26.reuse ;  /* 0x00000004161d7824 */ /* 0x100fe200078e021a */
[-C--:B------:R-:W-:Y:S01]  /*0aa0*/  LEA R27, R21, R26.reuse, 0x2 ;  /* 0x0000001a151b7211 */ /* 0x080fe200078e10ff */
[--C-:B-1----:R-:W-:Y:S01]  /*0ab0*/  IMAD R5, R19, 0x4, R26.reuse ;  /* 0x0000000413057824 */ /* 0x102fe200078e021a */
[-C--:B------:R-:W-:Y:S01]  /*0ac0*/  LEA R6, R20, R26.reuse, 0x2 ;  /* 0x0000001a14067211 */ /* 0x080fe200078e10ff */
[----:B------:R-:W1:Y:S01]  /*0ad0*/  LDS R9, [R9+0x30000] ;  /* 0x0300000009097984 */ /* 0x000e620000000800 */
[----:B------:R-:W-:Y:S01]  /*0ae0*/  LEA R4, R18, R26, 0x2 ;  /* 0x0000001a12047211 */ /* 0x000fe200078e10ff */
[----:B------:R-:W-:Y:S01]  /*0af0*/  IMAD R26, R17, 0x4, R26 ;  /* 0x00000004111a7824 */ /* 0x000fe200078e021a */
[-C--:B------:R-:W-:Y:S01]  /*0b00*/  LEA R14, R24, R3.reuse, 0x2 ;  /* 0x00000003180e7211 */ /* 0x080fe200078e10ff */
[----:B------:R-:W2:Y:S01]  /*0b10*/  LDS R8, [R8+0x30000] ;  /* 0x0300000008087984 */ /* 0x000ea20000000800 */
[--C-:B------:R-:W-:Y:S01]  /*0b20*/  IMAD R11, R23, 0x4, R3.reuse ;  /* 0x00000004170b7824 */ /* 0x100fe200078e0203 */
[----:B------:R-:W-:Y:S01]  /*0b30*/  LEA R10, R22, R3, 0x2 ;  /* 0x00000003160a7211 */ /* 0x000fe200078e10ff */
[----:B------:R-:W-:Y:S01]  /*0b40*/  IMAD R7, R21, 0x4, R3 ;  /* 0x0000000415077824 */ /* 0x000fe200078e0203 */
[----:B------:R-:W3:Y:S04]  /*0b50*/  LDS R29, [R29+0x30000] ;  /* 0x030000001d1d7984 */ /* 0x000ee80000000800 */
[----:B------:R-:W4:Y:S01]  /*0b60*/  LDS R27, [R27+0x30000] ;  /* 0x030000001b1b7984 */ /* 0x000f220000000800 */
[----:B------:R-:W-:-:S03]  /*0b70*/  NOP ;  /* 0x0000000000007918 */ /* 0x000fc60000000000 */
[----:B-1----:R1:W-:Y:S04]  /*0b80*/  STS [R6+0x30000], R9 ;  /* 0x0300000906007388 */ /* 0x0023e80000000800 */
[----:B--2---:R2:W-:Y:S04]  /*0b90*/  STS [R5+0x30000], R8 ;  /* 0x0300000805007388 */ /* 0x0045e80000000800 */
[----:B---3--:R3:W-:Y:S04]  /*0ba0*/  STS [R4+0x30000], R29 ;  /* 0x0300001d04007388 */ /* 0x0087e80000000800 */
[----:B----4-:R-:W-:Y:S04]  /*0bb0*/  STS [R26+0x30000], R27 ;  /* 0x0300001b1a007388 */ /* 0x010fe80000000800 */
[----:B------:R-:W4:Y:S04]  /*0bc0*/  LDS R13, [R14+0x30800] ;  /* 0x030800000e0d7984 */ /* 0x000f280000000800 */
[----:B------:R-:W5:Y:S04]  /*0bd0*/  LDS R12, [R11+0x30800] ;  /* 0x030800000b0c7984 */ /* 0x000f680000000800 */
[----:B------:R-:W5:Y:S01]  /*0be0*/  LDS R9, [R10+0x30800] ;  /* 0x030800000a097984 */ /* 0x000f620000000800 */
[----:B-1----:R-:W-:-:S03]  /*0bf0*/  LEA R6, R20, R3, 0x2 ;  /* 0x0000000314067211 */ /* 0x002fc600078e10ff */
[----:B------:R-:W1:Y:S01]  /*0c00*/  LDS R8, [R7+0x30800] ;  /* 0x0308000007087984 */ /* 0x000e620000000800 */
[----:B--2---:R-:W-:Y:S01]  /*0c10*/  IMAD R5, R19, 0x4, R3 ;  /* 0x0000000413057824 */ /* 0x004fe200078e0203 */
[----:B------:R-:W-:Y:S01]  /*0c20*/  NOP ;  /* 0x0000000000007918 */ /* 0x000fe20000000000 */
[-C--:B---3--:R-:W-:Y:S02]  /*0c30*/  LEA R4, R18, R3.reuse, 0x2 ;  /* 0x0000000312047211 */ /* 0x088fe400078e10ff */
[----:B------:R-:W-:Y:S01]  /*0c40*/  LEA R3, R17, R3, 0x2 ;  /* 0x0000000311037211 */ /* 0x000fe200078e10ff */
[----:B----4-:R-:W-:Y:S04]  /*0c50*/  STS [R6+0x30800], R13 ;  /* 0x0308000d06007388 */ /* 0x010fe80000000800 */
[----:B-----5:R-:W-:Y:S04]  /*0c60*/  STS [R5+0x30800], R12 ;  /* 0x0308000c05007388 */ /* 0x020fe80000000800 */
[----:B------:R-:W-:Y:S04]  /*0c70*/  STS [R4+0x30800], R9 ;  /* 0x0308000904007388 */ /* 0x000fe80000000800 */
[----:B-1----:R-:W-:Y:S04]  /*0c80*/  STS [R3+0x30800], R8 ;  /* 0x0308000803007388 */ /* 0x002fe80000000800 */
[----:B------:R-:W1:Y:S04]  /*0c90*/  LDS R27, [R14+0x30a00] ;  /* 0x030a00000e1b7984 */ /* 0x000e680000000800 */
[----:B------:R-:W2:Y:S04]  /*0ca0*/  LDS R26, [R11+0x30a00] ;  /* 0x030a00000b1a7984 */ /* 0x000ea80000000800 */
[----:B------:R-:W3:Y:S04]  /*0cb0*/  LDS R29, [R10+0x30a00] ;  /* 0x030a00000a1d7984 */ /* 0x000ee80000000800 */
[----:B------:R-:W4:Y:S01]  /*0cc0*/  LDS R28, [R7+0x30a00] ;  /* 0x030a0000071c7984 */ /* 0x000f220000000800 */
[----:B------:R-:W-:-:S03]  /*0cd0*/  NOP ;  /* 0x0000000000007918 */ /* 0x000fc60000000000 */
[----:B-1----:R5:W-:Y:S04]  /*0ce0*/  STS [R6+0x30a00], R27 ;  /* 0x030a001b06007388 */ /* 0x002be80000000800 */
[----:B--2---:R5:W-:Y:S04]  /*0cf0*/  STS [R5+0x30a00], R26 ;  /* 0x030a001a05007388 */ /* 0x004be80000000800 */
[----:B---3--:R5:W-:Y:S04]  /*0d00*/  STS [R4+0x30a00], R29 ;  /* 0x030a001d04007388 */ /* 0x008be80000000800 */
[----:B----4-:R5:W-:Y:S01]  /*0d10*/  STS [R3+0x30a00], R28 ;  /* 0x030a001c03007388 */ /* 0x010be20000000800 */
[----:B------:R1:W-:Y:S06]  /*0d20*/  MEMBAR.ALL.CTA ;  /* 0x0000000000007992 */ /* 0x0003ec0000008000 */
[----:B-1----:R-:W2:Y:S02]  /*0d30*/  FENCE.VIEW.ASYNC.S ;  /* 0x00000000000073c6 */ /* 0x002ea40000000000 */
.L_x_15:
[----:B-1----:R-:W-:Y:S01]  /*0d40*/  VIADD R2, R2, 0x31840 ;  /* 0x0003184002027836 */ /* 0x002fe20000000000 */
[C---:B------:R-:W-:Y:S01]  /*0d50*/  ISETP.NE.AND P0, PT, R15.reuse, 0x3, PT ;  /* 0x000000030f00780c */ /* 0x040fe20003f05270 */
[----:B------:R-:W-:Y:S01]  /*0d60*/  VIADD R15, R15, 0x1 ;  /* 0x000000010f0f7836 */ /* 0x000fe20000000000 */
[----:B------:R-:W-:Y:S02]  /*0d70*/  UIADD3 UR4, UPT, UPT, UR4, 0x1, URZ ;  /* 0x0000000104047890 */ /* 0x000fe4000fffe0ff */
[----:B------:R-:W-:Y:S02]  /*0d80*/  PRMT R2, RZ, 0x654, R2 ;  /* 0x00000654ff027816 */ /* 0x000fe40000000002 */
[----:B------:R-:W-:Y:S01]  /*0d90*/  SEL R15, R15, RZ, P0 ;  /* 0x000000ff0f0f7207 */ /* 0x000fe20000000000 */
[----:B------:R-:W-:Y:S01]  /*0da0*/  UISETP.NE.AND UP0, UPT, UR4, 0x38, UPT ;  /* 0x000000380400788c */ /* 0x000fe2000bf05270 */
[----:B--2---:R1:W-:Y:S02]  /*0db0*/  SYNCS.ARRIVE.TRANS64.RED.A1T0 RZ, [R2+URZ], RZ ;  /* 0x000000ff02ff79a7 */ /* 0x0043e400081004ff */
[----:B------:R-:W-:-:S04]  /*0dc0*/  ISETP.NE.AND P0, PT, R15, RZ, PT ;  /* 0x000000ff0f00720c */ /* 0x000fc80003f05270 */
[----:B-----5:R-:W-:-:S04]  /*0dd0*/  SEL R3, RZ, 0x1, P0 ;  /* 0x00000001ff037807 */ /* 0x020fc80000000000 */
[----:B------:R-:W-:Y:S01]  /*0de0*/  LOP3.LUT R16, R16, R3, RZ, 0x3c, !PT ;  /* 0x0000000310107212 */ /* 0x000fe200078e3cff */
[----:B------:R-:W-:Y:S06]  /*0df0*/  BRA.U UP0, `(.L_x_16) ;  /* 0xfffffff900fc7547 */ /* 0x000fec000b83ffff */
[----:B------:R-:W-:-:S13]  /*0e00*/  ISETP.NE.AND P0, PT, R25, UR5, PT ;  /* 0x0000000519007c0c */ /* 0x000fda000bf05270 */
[----:B------:R-:W-:Y:S05]  /*0e10*/  @!P0 EXIT ;  /* 0x000000000000894d */ /* 0x000fea0003800000 */
[----:B------:R-:W-:Y:S01]  /*0e20*/  UIADD3 UR5, UPT, UPT, UR5, 0x1, URZ ;  /* 0x0000000105057890 */ /* 0x000fe2000fffe0ff */
[----:B------:R-:W-:Y:S05]  /*0e30*/  BRA `(.L_x_17) ;  /* 0xfffffff800dc7947 */ /* 0x000fea000383ffff */
.L_x_12:
[----:B-1----:R-:W-:-:S09]  /*0e40*/  UISETP.NE.AND UP0, UPT, UR5, URZ, UPT ;  /* 0x000000ff0500728c */ /* 0x002fd2000bf05270 */
[----:B------:R-:W-:Y:S05]  /*0e50*/  BRA.U UP0, `(.L_x_13) ;  /* 0x0000001100ec7547 */ /* 0x000fea000b800000 */
[----:B------:R-:W1:Y:S01]  /*0e60*/  S2UR UR4, SR_CTAID.X ;  /* 0x00000000000479c3 */ /* 0x000e620000002500 */
[----:B------:R-:W-:Y:S02]  /*0e70*/  UMOV UR8, 0x400 ;  /* 0x0000040000087882 */ /* 0x000fe40000000000 */
[----:B------:R-:W-:-:S04]  /*0e80*/  ULEA UR8, UR5, UR8, 0x18 ;  /* 0x0000000805087291 */ /* 0x000fc8000f8ec0ff */
[----:B------:R-:W-:Y:S02]  /*0e90*/  UIADD3 UR5, UPT, UPT, UR8, 0x14000, URZ ;  /* 0x0001400008057890 */ /* 0x000fe4000fffe0ff */
[----:B------:R-:W-:Y:S02]  /*0ea0*/  UIADD3 UR6, UPT, UPT, UR8, 0x4000, URZ ;  /* 0x0000400008067890 */ /* 0x000fe4000fffe0ff */
[----:B------:R-:W-:Y:S02]  /*0eb0*/  USHF.R.U32.HI UR5, URZ, 0x4, UR5 ;  /* 0x00000004ff057899 */ /* 0x000fe40008011605 */
[----:B------:R-:W-:Y:S02]  /*0ec0*/  USHF.R.U32.HI UR6, URZ, 0x4, UR6 ;  /* 0x00000004ff067899 */ /* 0x000fe40008011606 */
[----:B------:R-:W-:Y:S01]  /*0ed0*/  ULOP3.LUT UR5, UR5, 0x3fc0, URZ, 0xc0, !UPT ;  /* 0x00003fc005057892 */ /* 0x000fe2000f8ec0ff */
[----:B-1----:R-:W-:-:S13]  /*0ee0*/  ISETP.LE.U32.AND P0, PT, R5, UR4, PT ;  /* 0x0000000405007c0c */ /* 0x002fda000bf03070 */
[----:B------:R-:W-:Y:S05]  /*0ef0*/  @P0 EXIT ;  /* 0x000000000000094d */ /* 0x000fea0003800000 */
[----:B------:R-:W-:Y:S01]  /*0f00*/  ULOP3.LUT UR4, URZ, UR4, URZ, 0x33, !UPT ;  /* 0x00000004ff047292 */ /* 0x000fe2000f8e33ff */
[----:B------:R-:W-:Y:S01]  /*0f10*/  IMAD.U32 R0, RZ, RZ, UR5 ;  /* 0x00000005ff007e24 */ /* 0x000fe2000f8e00ff */
[----:B------:R-:W-:Y:S01]  /*0f20*/  ULOP3.LUT UR6, UR6, 0x3fc0, URZ, 0xc0, !UPT ;  /* 0x00003fc006067892 */ /* 0x000fe2000f8ec0ff */
[----:B------:R-:W-:Y:S01]  /*0f30*/  ISETP.GE.U32.AND P0, PT, R21, 0x4, PT ;  /* 0x000000041500780c */ /* 0x000fe20003f06070 */
[----:B------:R-:W-:Y:S01]  /*0f40*/  IMAD.MOV.U32 R4, RZ, RZ, RZ ;  /* 0x000000ffff047224 */ /* 0x000fe200078e00ff */
[----:B------:R-:W-:Y:S01]  /*0f50*/  UMOV UR17, URZ ;  /* 0x000000ff00117c82 */ /* 0x000fe20008000000 */
[----:B------:R-:W-:Y:S01]  /*0f60*/  VIADD R3, R5, UR4 ;  /* 0x0000000405037c36 */ /* 0x000fe20008000000 */
[----:B------:R-:W-:Y:S01]  /*0f70*/  UMOV UR15, URZ ;  /* 0x000000ff000f7c82 */ /* 0x000fe20008000000 */
[C---:B------:R-:W-:Y:S01]  /*0f80*/  IMAD R0, R21.reuse, 0x700, R0 ;  /* 0x0000070015007824 */ /* 0x040fe200078e0200 */
[----:B------:R-:W-:Y:S01]  /*0f90*/  LEA R7, R21, UR6, 0xa ;  /* 0x0000000615077c11 */ /* 0x000fe2000f8e50ff */
[----:B------:R-:W-:Y:S01]  /*0fa0*/  IMAD.HI.U32 R3, R3, 0x77975b9, RZ ;  /* 0x077975b903037827 */ /* 0x000fe200078e00ff */
[----:B------:R-:W-:Y:S01]  /*0fb0*/  UMOV UR6, 0x1c0 ;  /* 0x000001c000067882 */ /* 0x000fe20000000000 */
[----:B------:R-:W-:Y:S01]  /*0fc0*/  UMOV UR7, 0x1c4 ;  /* 0x000001c400077882 */ /* 0x000fe20000000000 */
[----:B------:R-:W-:Y:S01]  /*0fd0*/  SEL R7, R7, RZ, !P0 ;  /* 0x000000ff07077207 */ /* 0x000fe20004000000 */
[----:B------:R-:W-:Y:S01]  /*0fe0*/  UMOV UR4, 0x1c0 ;  /* 0x000001c000047882 */ /* 0x000fe20000000000 */
[----:B------:R-:W-:Y:S01]  /*0ff0*/  SEL R5, R0, RZ, !P0 ;  /* 0x000000ff00057207 */ /* 0x000fe20004000000 */
[----:B------:R-:W-:Y:S01]  /*1000*/  UMOV UR5, 0x1c4 ;  /* 0x000001c400057882 */ /* 0x000fe20000000000 */
[----:B------:R-:W-:-:S07]  /*1010*/  SHF.R.U32.HI R3, RZ, 0x2, R3 ;  /* 0x00000002ff037819 */ /* 0x000fce0000011603 */
.L_x_24:
[----:B------:R-:W-:Y:S02]  /*1020*/  USHF.R.U32.HI UR10, URZ, 0x1, UR17 ;  /* 0x00000001ff0a7899 */ /* 0x000fe40008011611 */
[----:B------:R-:W-:Y:S02]  /*1030*/  USHF.L.U32 UR9, UR17, 0x3, URZ ;  /* 0x0000000311097899 */ /* 0x000fe400080006ff */
[----:B------:R-:W-:Y:S02]  /*1040*/  ULOP3.LUT UR10, UR10, 0x1, URZ, 0xc, !UPT ;  /* 0x000000010a0a7892 */ /* 0x000fe4000f8e0cff */
[----:B------:R-:W-:Y:S02]  /*1050*/  ULOP3.LUT UR9, UR9, 0x8, URZ, 0xc0, !UPT ;  /* 0x0000000809097892 */ /* 0x000fe4000f8ec0ff */
[----:B------:R-:W-:Y:S02]  /*1060*/  USHF.L.U32 UR10, UR10, 0x1f, URZ ;  /* 0x0000001f0a0a7899 */ /* 0x000fe400080006ff */
[----:B------:R-:W-:-:S02]  /*1070*/  ULOP3.LUT UR12, UR17, 0x1, URZ, 0xc0, !UPT ;  /* 0x00000001110c7892 */ /* 0x000fc4000f8ec0ff */
[----:B------:R-:W-:Y:S01]  /*1080*/  MOV R0, UR9 ;  /* 0x0000000900007c02 */ /* 0x000fe20008000f00 */
[----:B------:R-:W-:Y:S01]  /*1090*/  UIADD3 UR9, UPT, UPT, UR8, UR9, URZ ;  /* 0x0000000908097290 */ /* 0x000fe2000fffe0ff */
[----:B------:R-:W-:Y:S01]  /*10a0*/  MOV R9, UR10 ;  /* 0x0000000a00097c02 */ /* 0x000fe20008000f00 */
[----:B------:R-:W-:Y:S02]  /*10b0*/  UIMAD UR12, UR12, 0xe0, URZ ;  /* 0x000000e00c0c78a4 */ /* 0x000fe4000f8e02ff */
[----:B------:R-:W-:Y:S01]  /*10c0*/  UIADD3 UR11, UPT, UPT, UR9, 0x31860, URZ ;  /* 0x00031860090b7890 */ /* 0x000fe2000fffe0ff */
[----:B------:R-:W1:Y:S02]  /*10d0*/  SYNCS.PHASECHK.TRANS64.TRYWAIT P0, [R0+UR8+0x31870], R9 ;  /* 0x03187009000075a7 */ /* 0x000e640008001108 */
[----:B-1----:R-:W-:Y:S09]  /*10e0*/  @!P0 BRA `(.L_x_18) ;  /* 0x0000002c00ec8947 */ /* 0x002ff20003800000 */
.L_x_62:
[----:B------:R-:W-:Y:S01]  /*10f0*/  NOP ;  /* 0x0000000000007918 */ /* 0x000fe20000000000 */
[----:B------:R-:W-:-:S05]  /*1100*/  UMOV UR16, URZ ;  /* 0x000000ff00107c82 */ /* 0x000fca0008000000 */
.L_x_23:
[----:B------:R-:W-:Y:S01]  /*1110*/  ULEA UR10, UR15, UR8, 0x3 ;  /* 0x000000080f0a7291 */ /* 0x000fe2000f8e18ff */
[----:B-1----:R-:W-:Y:S01]  /*1120*/  SHF.L.U32 R9, R4, 0x1f, RZ ;  /* 0x0000001f04097819 */ /* 0x002fe200000006ff */
[----:B------:R-:W-:Y:S01]  /*1130*/  ULOP3.LUT UP0, UR14, UR16, 0x2, URZ, 0xc0, !UPT ;  /* 0x00000002100e7892 */ /* 0x000fe2000f80c0ff */
[----:B------:R-:W-:Y:S06]  /*1140*/  MOV R0, UR15 ;  /* 0x0000000f00007c02 */ /* 0x000fec0008000f00 */
[----:B------:R-:W1:Y:S02]  /*1150*/  SYNCS.PHASECHK.TRANS64.TRYWAIT P0, [UR10+0x31840], R9 ;  /* 0x03184009ff0075a7 */ /* 0x000e64000800110a */
[----:B-12---:R-:W-:Y:S05]  /*1160*/  @!P0 BRA `(.L_x_19) ;  /* 0x0000002c00ec8947 */ /* 0x006fea0003800000 */
.L_x_64:
[----:B------:R-:W-:Y:S01]  /*1170*/  NOP ;  /* 0x0000000000007918 */ /* 0x000fe20000000000 */
[----:B------:R-:W-:Y:S05]  /*1180*/  BRA.U UP0, `(.L_x_20) ;  /* 0x0000000100487547 */ /* 0x000fea000b800000 */
[----:B------:R-:W-:Y:S02]  /*1190*/  ULEA UR22, UR15, UR8, 0x9 ;  /* 0x000000080f167291 */ /* 0x000fe4000f8e48ff */
[----:B------:R-:W-:Y:S02]  /*11a0*/  ULEA UR9, UR15, UR8, 0xa ;  /* 0x000000080f097291 */ /* 0x000fe4000f8e50ff */
[----:B------:R-:W-:Y:S02]  /*11b0*/  UIADD3 UR22, UPT, UPT, UR22, 0x30000, URZ ;  /* 0x0003000016167890 */ /* 0x000fe4000fffe0ff */
[----:B------:R-:W-:Y:S02]  /*11c0*/  UIADD3 UR13, UPT, UPT, UR9, 0x30800, URZ ;  /* 0x00030800090d7890 */ /* 0x000fe4000fffe0ff */
[----:B------:R-:W-:Y:S02]  /*11d0*/  UIADD3 UR9, UPT, UPT, UR9, 0x30a00, URZ ;  /* 0x00030a0009097890 */ /* 0x000fe4000fffe0ff */
[----:B------:R-:W-:Y:S02]  /*11e0*/  USHF.R.U32.HI UR22, URZ, 0x4, UR22 ;  /* 0x00000004ff167899 */ /* 0x000fe40008011616 */
[----:B------:R-:W-:Y:S02]  /*11f0*/  USHF.R.U32.HI UR13, URZ, 0x4, UR13 ;  /* 0x00000004ff0d7899 */ /* 0x000fe4000801160d */
[----:B------:R-:W-:Y:S02]  /*1200*/  USHF.R.U32.HI UR9, URZ, 0x4, UR9 ;  /* 0x00000004ff097899 */ /* 0x000fe40008011609 */
[----:B------:R-:W-:Y:S02]  /*1210*/  ULOP3.LUT UR18, UR22, 0x3fe0, URZ, 0xc0, !UPT ;  /* 0x00003fe016127892 */ /* 0x000fe4000f8ec0ff */
[----:B------:R-:W-:Y:S02]  /*1220*/  ULOP3.LUT UR20, UR13, 0x3fc0, URZ, 0xc0, !UPT ;  /* 0x00003fc00d147892 */ /* 0x000fe4000f8ec0ff */
[----:B------:R-:W-:Y:S01]  /*1230*/  ULOP3.LUT UR22, UR9, 0x3fe0, URZ, 0xc0, !UPT ;  /* 0x00003fe009167892 */ /* 0x000fe2000f8ec0ff */
[----:B------:R-:W-:Y:S01]  /*1240*/  UMOV UR19, 0x4008 ;  /* 0x0000400800137882 */ /* 0x000fe20000000000 */
[----:B------:R-:W-:Y:S01]  /*1250*/  UMOV UR21, 0x4008 ;  /* 0x0000400800157882 */ /* 0x000fe20000000000 */
[----:B------:R-:W-:Y:S02]  /*1260*/  UMOV UR23, 0x4008 ;  /* 0x0000400800177882 */ /* 0x000fe40000000000 */
[----:B------:R2:W-:Y:S02]  /*1270*/  UTCCP.T.S.4x32dp128bit tmem[0x1c0], gdesc[UR18] ;  /* 0x0001c012ff0079e7 */ /* 0x0005e40009100000 */
[----:B------:R2:W-:Y:S02]  /*1280*/  UTCCP.T.S.4x32dp128bit tmem[0x1c4], gdesc[UR20] ;  /* 0x0001c414ff0079e7 */ /* 0x0005e40009100000 */
[----:B------:R2:W-:Y:S01]  /*1290*/  UTCCP.T.S.4x32dp128bit tmem[0x1c8], gdesc[UR22] ;  /* 0x0001c816ff0079e7 */ /* 0x0005e20009100000 */
[----:B------:R-:W-:Y:S02]  /*12a0*/  NOP ;  /* 0x0000000000007918 */ /* 0x000fe40000000000 */
.L_x_20:
[----:B------:R-:W-:Y:S01]  /*12b0*/  UISETP.NE.AND UP0, UPT, UR15, 0x3, UPT ;  /* 0x000000030f00788c */ /* 0x000fe2000bf05270 */
[----:B-1----:R-:W1:Y:S01]  /*12c0*/  SHFL.IDX PT, R2, R7, R0, 0x1f ;  /* 0x00001f0007027589 */ /* 0x002e6200000e0000 */
[----:B------:R-:W-:Y:S01]  /*12d0*/  UIADD3 UR9, UPT, UPT, UR15, 0x1, URZ ;  /* 0x000000010f097890 */ /* 0x000fe2000fffe0ff */
[----:B------:R-:W-:Y:S03]  /*12e0*/  NOP ;  /* 0x0000000000007918 */ /* 0x000fe60000000000 */
[----:B------:R-:W-:Y:S03]  /*12f0*/  USEL UR9, UR9, URZ, UP0 ;  /* 0x000000ff09097287 */ /* 0x000fe60008000000 */
[----:B------:R3:W4:Y:S01]  /*1300*/  SHFL.IDX PT, R6, R5, R0, 0x1f ;  /* 0x00001f0005067589 */ /* 0x00072200000e0000 */
[----:B------:R-:W-:Y:S02]  /*1310*/  USHF.L.U32 UR15, UR14, 0x4, URZ ;  /* 0x000000040e0f7899 */ /* 0x000fe400080006ff */
[----:B------:R-:W-:Y:S02]  /*1320*/  ULEA UR13, UR9, UR8, 0x3 ;  /* 0x00000008090d7291 */ /* 0x000fe4000f8e18ff */
[----:B------:R-:W-:Y:S01]  /*1330*/  ULEA UR14, UR14, 0x8b8, 0xd ;  /* 0x000008b80e0e7891 */ /* 0x000fe2000f8e68ff */
[----:B------:R-:W-:Y:S01]  /*1340*/  ISETP.NE.AND P0, PT, RZ, UR9, PT ;  /* 0x00000009ff007c0c */ /* 0x000fe2000bf05270 */
[----:B------:R-:W-:Y:S02]  /*1350*/  UISETP.NE.AND UP0, UPT, UR16, URZ, UPT ;  /* 0x000000ff1000728c */ /* 0x000fe4000bf05270 */
[----:B------:R-:W-:Y:S01]  /*1360*/  UPRMT UR15, UR15, 0x5410, UR14 ;  /* 0x000054100f0f7896 */ /* 0x000fe2000800000e */
[----:B------:R-:W-:Y:S01]  /*1370*/  SEL R11, RZ, 0x1, P0 ;  /* 0x00000001ff0b7807 */ /* 0x000fe20000000000 */
[----:B------:R-:W-:Y:S01]  /*1380*/  UIADD3 UR10, UPT, UPT, UR10, 0x31820, URZ ;  /* 0x000318200a0a7890 */ /* 0x000fe2000fffe0ff */
[----:B------:R-:W-:Y:S02]  /*1390*/  UMOV UR14, URZ ;  /* 0x000000ff000e7c82 */ /* 0x000fe40008000000 */
[----:B------:R-:W-:Y:S01]  /*13a0*/  LOP3.LUT R4, R4, R11, RZ, 0x3c, !PT ;  /* 0x0000000b04047212 */ /* 0x000fe200078e3cff */
[----:B--2---:R-:W-:Y:S01]  /*13b0*/  UMOV UR21, 0x40004040 ;  /* 0x4000404000157882 */ /* 0x004fe20000000000 */
[----:B------:R-:W-:Y:S01]  /*13c0*/  UMOV UR19, 0x40004040 ;  /* 0x4000404000137882 */ /* 0x000fe20000000000 */
[----:B------:R-:W-:Y:S01]  /*13d0*/  UMOV UR25, 0x40004040 ;  /* 0x4000404000197882 */ /* 0x000fe20000000000 */
[----:B------:R-:W-:Y:S01]  /*13e0*/  UMOV UR23, 0x40004040 ;  /* 0x4000404000177882 */ /* 0x000fe20000000000 */
[----:B------:R-:W-:Y:S01]  /*13f0*/  IMAD.U32 R9, R4, -0x80000000, RZ ;  /* 0x8000000004097824 */ /* 0x000fe200078e00ff */
[----:B------:R-:W-:Y:S01]  /*1400*/  UMOV UR29, 0x40004040 ;  /* 0x40004040001d7882 */ /* 0x000fe20000000000 */
[----:B------:R-:W-:Y:S01]  /*1410*/  UMOV UR27, 0x40004040 ;  /* 0x40004040001b7882 */ /* 0x000fe20000000000 */
[----:B------:R-:W-:Y:S01]  /*1420*/  UMOV UR33, 0x40004040 ;  /* 0x4000404000217882 */ /* 0x000fe20000000000 */
[----:B------:R-:W-:Y:S01]  /*1430*/  UMOV UR31, 0x40004040 ;  /* 0x40004040001f7882 */ /* 0x000fe20000000000 */
[----:B-1----:R-:W-:Y:S01]  /*1440*/  R2UR UR20, R2 ;  /* 0x00000000021472ca */ /* 0x002fe200000e0000 */
[----:B---3--:R-:W-:Y:S01]  /*1450*/  IMAD.U32 R0, RZ, RZ, UR9 ;  /* 0x00000009ff007e24 */ /* 0x008fe2000f8e00ff */
[----:B----4-:R-:W-:Y:S11]  /*1460*/  R2UR UR18, R6 ;  /* 0x00000000061272ca */ /* 0x010ff600000e0000 */
[----:B------:R-:W-:Y:S02]  /*1470*/  UIADD3 UR24, UPT, UPT, UR20, 0x2, URZ ;  /* 0x0000000214187890 */ /* 0x000fe4000fffe0ff */
[----:B------:R-:W-:Y:S01]  /*1480*/  UIADD3 UR22, UPT, UPT, UR18, 0x2, URZ ;  /* 0x0000000212167890 */ /* 0x000fe2000fffe0ff */
[----:B------:R1:W-:Y:S01]  /*1490*/  UTCQMMA gdesc[UR20], gdesc[UR18], tmem[UR12], tmem[UR14], idesc[UR15], tmem[UR6], UP0 ;  /* 0x00060e1214007dea */ /* 0x0003e2000800030c */
[----:B------:R-:W-:Y:S02]  /*14a0*/  UIADD3 UR28, UPT, UPT, UR20, 0x4, URZ ;  /* 0x00000004141c7890 */ /* 0x000fe4000fffe0ff */
[----:B------:R-:W-:Y:S02]  /*14b0*/  UIADD3 UR26, UPT, UPT, UR18, 0x4, URZ ;  /* 0x00000004121a7890 */ /* 0x000fe4000fffe0ff */
[----:B------:R-:W-:Y:S02]  /*14c0*/  UIADD3 UR32, UPT, UPT, UR20, 0x6, URZ ;  /* 0x0000000614207890 */ /* 0x000fe4000fffe0ff */
[----:B------:R-:W-:Y:S01]  /*14d0*/  UIADD3 UR30, UPT, UPT, UR18, 0x6, URZ ;  /* 0x00000006121e7890 */ /* 0x000fe2000fffe0ff */
[----:B------:R1:W-:Y:S04]  /*14e0*/  UTCQMMA gdesc[UR24], gdesc[UR22], tmem[UR12], tmem[UR14], idesc[UR15], tmem[UR6], UPT ;  /* 0x00060e1618007dea */ /* 0x0003e8000b80030c */
[----:B------:R1:W-:Y:S04]  /*14f0*/  UTCQMMA gdesc[UR28], gdesc[UR26], tmem[UR12], tmem[UR14], idesc[UR15], tmem[UR6], UPT ;  /* 0x00060e1a1c007dea */ /* 0x0003e8000b80030c */
[----:B------:R1:W-:Y:S01]  /*1500*/  UTCQMMA gdesc[UR32], gdesc[UR30], tmem[UR12], tmem[UR14], idesc[UR15], tmem[UR6], UPT ;  /* 0x00060e1e20007dea */ /* 0x0003e2000b80030c */
[----:B------:R1:W-:Y:S01]  /*1510*/  UTCBAR [UR10], URZ ;  /* 0x000000ff0a0073e9 */ /* 0x0003e200080000ff */
[----:B------:R-:W2:Y:S02]  /*1520*/  SYNCS.PHASECHK.TRANS64.TRYWAIT P0, [UR13+0x31840], R9 ;  /* 0x03184009ff0075a7 */ /* 0x000ea4000800110d */
[----:B-12---:R-:W-:Y:S05]  /*1530*/  @!P0 BRA `(.L_x_21) ;  /* 0x0000002c00148947 */ /* 0x006fea0003800000 */
.L_x_66:
[----:B------:R-:W-:Y:S01]  /*1540*/  UIADD3 UR10, UPT, UPT, UR16, 0x1, URZ ;  /* 0x00000001100a7890 */ /* 0x000fe2000fffe0ff */
[----:B-1----:R-:W1:Y:S01]  /*1550*/  SHFL.IDX PT, R2, R7, R0, 0x1f ;  /* 0x00001f0007027589 */ /* 0x002e6200000e0000 */
[----:B------:R-:W-:Y:S02]  /*1560*/  UIADD3 UR13, UPT, UPT, UR13, 0x31820, URZ ;  /* 0x000318200d0d7890 */ /* 0x000fe4000fffe0ff */
[----:B------:R-:W-:Y:S05]  /*1570*/  USHF.L.U32 UR14, UR10, 0xd, URZ ;  /* 0x0000000d0a0e7899 */ /* 0x000fea00080006ff */
[----:B------:R-:W2:Y:S01]  /*1580*/  SHFL.IDX PT, R6, R5, R0, 0x1f ;  /* 0x00001f0005067589 */ /* 0x000ea200000e0000 */
[----:B------:R-:W-:Y:S01]  /*1590*/  USHF.L.U32 UR15, UR10, 0x4, URZ ;  /* 0x000000040a0f7899 */ /* 0x000fe200080006ff */
[----:B------:R-:W-:Y:S01]  /*15a0*/  NOP ;  /* 0x0000000000007918 */ /* 0x000fe20000000000 */
[----:B------:R-:W-:Y:S01]  /*15b0*/  ULOP3.LUT UR14, UR14, 0x6000, URZ, 0xc0, !UPT ;  /* 0x000060000e0e7892 */ /* 0x000fe2000f8ec0ff */
[----:B------:R-:W-:Y:S01]  /*15c0*/  NOP ;  /* 0x0000000000007918 */ /* 0x000fe20000000000 */
[----:B------:R-:W-:Y:S02]  /*15d0*/  ULOP3.LUT UR15, UR15, 0x30, URZ, 0xc0, !UPT ;  /* 0x000000300f0f7892 */ /* 0x000fe4000f8ec0ff */
[----:B------:R-:W-:Y:S02]  /*15e0*/  ULOP3.LUT UR14, UR14, 0x8b8, URZ, 0xfc, !UPT ;  /* 0x000008b80e0e7892 */ /* 0x000fe4000f8efcff */
[----:B------:R-:W-:Y:S02]  /*15f0*/  UISETP.NE.AND UP0, UPT, UR10, 0x37, UPT ;  /* 0x000000370a00788c */ /* 0x000fe4000bf05270 */
[----:B------:R-:W-:Y:S01]  /*1600*/  UPRMT UR15, UR15, 0x5410, UR14 ;  /* 0x000054100f0f7896 */ /* 0x000fe2000800000e */
[----:B------:R-:W-:Y:S02]  /*1610*/  UMOV UR21, 0x40004040 ;  /* 0x4000404000157882 */ /* 0x000fe40000000000 */
[----:B------:R-:W-:Y:S01]  /*1620*/  UMOV UR14, URZ ;  /* 0x000000ff000e7c82 */ /* 0x000fe20008000000 */
[----:B------:R-:W-:Y:S01]  /*1630*/  UMOV UR19, 0x40004040 ;  /* 0x4000404000137882 */ /* 0x000fe20000000000 */
[----:B------:R-:W-:Y:S01]  /*1640*/  UMOV UR25, 0x40004040 ;  /* 0x4000404000197882 */ /* 0x000fe20000000000 */
[----:B------:R-:W-:Y:S01]  /*1650*/  UMOV UR23, 0x40004040 ;  /* 0x4000404000177882 */ /* 0x000fe20000000000 */
[----:B------:R-:W-:Y:S01]  /*1660*/  UMOV UR29, 0x40004040 ;  /* 0x40004040001d7882 */ /* 0x000fe20000000000 */
[----:B-1----:R-:W-:Y:S01]  /*1670*/  R2UR UR20, R2 ;  /* 0x00000000021472ca */ /* 0x002fe200000e0000 */
[----:B------:R-:W-:Y:S01]  /*1680*/  UMOV UR27, 0x40004040 ;  /* 0x40004040001b7882 */ /* 0x000fe20000000000 */
[----:B--2---:R-:W-:Y:S01]  /*1690*/  R2UR UR18, R6 ;  /* 0x00000000061272ca */ /* 0x004fe200000e0000 */
[----:B------:R-:W-:Y:S01]  /*16a0*/  UMOV UR33, 0x40004040 ;  /* 0x4000404000217882 */ /* 0x000fe20000000000 */
[----:B------:R-:W-:Y:S09]  /*16b0*/  UMOV UR31, 0x40004040 ;  /* 0x40004040001f7882 */ /* 0x000ff20000000000 */
[----:B------:R-:W-:Y:S02]  /*16c0*/  UIADD3 UR24, UPT, UPT, UR20, 0x2, URZ ;  /* 0x0000000214187890 */ /* 0x000fe4000fffe0ff */
[----:B------:R-:W-:Y:S01]  /*16d0*/  UIADD3 UR22, UPT, UPT, UR18, 0x2, URZ ;  /* 0x0000000212167890 */ /* 0x000fe2000fffe0ff */
[----:B------:R1:W-:Y:S01]  /*16e0*/  UTCQMMA gdesc[UR20], gdesc[UR18], tmem[UR12], tmem[UR14], idesc[UR15], tmem[UR4], UPT ;  /* 0x00040e1214007dea */ /* 0x0003e2000b80030c */
        /* <DEDUP_REMOVED lines=8> */
[----:B------:R-:W-:Y:S05]  /*1770*/  BRA.U UP0, `(.L_x_22) ;  /* 0x0000000100087547 */ /* 0x000fea000b800000 */
[----:B------:R2:W-:Y:S01]  /*1780*/  UTCBAR [UR11], URZ ;  /* 0x000000ff0b0073e9 */ /* 0x0005e200080000ff */
[----:B------:R-:W-:Y:S01]  /*1790*/  NOP ;  /* 0x0000000000007918 */ /* 0x000fe20000000000 */
.L_x_22:
[----:B------:R-:W-:Y:S02]  /*17a0*/  UISETP.NE.AND UP0, UPT, UR9, 0x3, UPT ;  /* 0x000000030900788c */ /* 0x000fe4000bf05270 */
[----:B------:R-:W-:Y:S02]  /*17b0*/  UIADD3 UR9, UPT, UPT, UR9, 0x1, URZ ;  /* 0x0000000109097890 */ /* 0x000fe4000fffe0ff */
[----:B------:R-:W-:Y:S02]  /*17c0*/  UIADD3 UR16, UPT, UPT, UR16, 0x2, URZ ;  /* 0x0000000210107890 */ /* 0x000fe4000fffe0ff */
[----:B-1----:R-:W-:Y:S02]  /*17d0*/  USEL UR15, UR9, URZ, UP0 ;  /* 0x000000ff090f7287 */ /* 0x002fe40008000000 */
[----:B------:R-:W-:Y:S04]  /*17e0*/  UISETP.NE.AND UP0, UPT, UR16, 0x38, UPT ;  /* 0x000000381000788c */ /* 0x000fe8000bf05270 */
[----:B------:R-:W-:Y:S04]  /*17f0*/  ISETP.NE.AND P0, PT, RZ, UR15, PT ;  /* 0x0000000fff007c0c */ /* 0x000fe8000bf05270 */
[----:B------:R-:W-:Y:S04]  /*1800*/  SEL R9, RZ, 0x1, P0 ;  /* 0x00000001ff097807 */ /* 0x000fe80000000000 */
[----:B------:R-:W-:Y:S01]  /*1810*/  LOP3.LUT R4, R4, R9, RZ, 0x3c, !PT ;  /* 0x0000000904047212 */ /* 0x000fe200078e3cff */
[----:B------:R-:W-:Y:S06]  /*1820*/  BRA.U UP0, `(.L_x_23) ;  /* 0xfffffff900387547 */ /* 0x000fec000b83ffff */
[----:B------:R-:W-:-:S13]  /*1830*/  ISETP.NE.AND P0, PT, R3, UR17, PT ;  /* 0x0000001103007c0c */ /* 0x000fda000bf05270 */
[----:B--2---:R-:W-:Y:S05]  /*1840*/  @!P0 EXIT ;  /* 0x000000000000894d */ /* 0x004fea0003800000 */
[----:B------:R-:W-:Y:S01]  /*1850*/  UIADD3 UR17, UPT, UPT, UR17, 0x1, URZ ;  /* 0x0000000111117890 */ /* 0x000fe2000fffe0ff */
[----:B------:R-:W-:Y:S11]  /*1860*/  BRA `(.L_x_24) ;  /* 0xfffffff400ec7947 */ /* 0x000ff6000383ffff */
.L_x_11:
[----:B------:R-:W-:-:S13]  /*1870*/  ELECT P0, URZ, PT ;  /* 0x0000000000ff782f */ /* 0x000fda0003800000 */
[----:B------:R-:W-:Y:S05]  /*1880*/  @!P0 BRA `(.L_x_13) ;  /* 0x0000000800608947 */ /* 0x000fea0003800000 */
[----:B------:R-:W1:Y:S02]  /*1890*/  S2R R2, SR_CTAID.X ;  /* 0x0000000000027919 */ /* 0x000e640000002500 */
[----:B-1----:R-:W-:-:S13]  /*18a0*/  ISETP.GE.U32.AND P0, PT, R2, R5, PT ;  /* 0x000000050200720c */ /* 0x002fda0003f06070 */
[----:B------:R-:W-:Y:S05]  /*18b0*/  @P0 EXIT ;  /* 0x000000000000094d */ /* 0x000fea0003800000 */
[----:B------:R-:W1:Y:S01]  /*18c0*/  LDC.64 R12, c[0x0][0x348] ;  /* 0x0000d200ff0c7b82 */ /* 0x000e620000000a00 */
[-C--:B------:R-:W-:Y:S01]  /*18d0*/  LOP3.LUT R0, RZ, R2.reuse, RZ, 0x33, !PT ;  /* 0x00000002ff007212 */ /* 0x080fe200078e33ff */
[----:B------:R-:W-:Y:S02]  /*18e0*/  HFMA2 R9, -RZ, RZ, 0, 0 ;  /* 0x00000000ff097431 */ /* 0x000fe400000001ff */
[----:B------:R-:W-:Y:S01]  /*18f0*/  IMAD.MOV.U32 R11, RZ, RZ, RZ ;  /* 0x000000ffff0b7224 */ /* 0x000fe200078e00ff */
[----:B------:R-:W-:Y:S01]  /*1900*/  MOV R3, R2 ;  /* 0x0000000200037202 */ /* 0x000fe20000000f00 */
[----:B------:R-:W-:-:S04]  /*1910*/  IMAD.IADD R0, R5, 0x1, R0 ;  /* 0x0000000105007824 */ /* 0x000fc800078e0200 */
[----:B------:R-:W-:-:S05]  /*1920*/  IMAD.HI.U32 R0, R0, 0x77975b9, RZ ;  /* 0x077975b900007827 */ /* 0x000fca00078e00ff */
[----:B------:R-:W-:-:S07]  /*1930*/  SHF.R.U32.HI R0, RZ, 0x2, R0 ;  /* 0x00000002ff007819 */ /* 0x000fce0000011600 */
.L_x_30:
[----:B------:R-:W-:Y:S02]  /*1940*/  SHF.R.U32.HI R4, RZ, 0x4, R3 ;  /* 0x00000004ff047819 */ /* 0x000fe40000011603 */
[----:B------:R-:W-:-:S03]  /*1950*/  MOV R6, 0x19c0 ;  /* 0x000019c000067802 */ /* 0x000fc60000000f00 */
[----:B------:R-:W-:-:S04]  /*1960*/  IMAD.HI.U32 R4, R4, 0xd79435f, RZ ;  /* 0x0d79435f04047827 */ /* 0x000fc800078e00ff */
[C---:B------:R-:W-:Y:S02]  /*1970*/  IMAD R35, R4.reuse, -0x10, R31 ;  /* 0xfffffff004237824 */ /* 0x040fe400078e021f */
[----:B------:R-:W-:-:S03]  /*1980*/  IMAD R3, R4, -0x130, R3 ;  /* 0xfffffed004037824 */ /* 0x000fc600078e0203 */
[----:B------:R-:W-:Y:S02]  /*1990*/  VIMNMX.U32 R35, PT, PT, R35, 0x10, PT ;  /* 0x0000001023237848 */ /* 0x000fe40003fe0000 */
[----:B------:R-:W-:Y:S02]  /*19a0*/  LOP3.LUT R7, R3, 0xffff, RZ, 0xc0, !PT ;  /* 0x0000ffff03077812 */ /* 0x000fe400078ec0ff */
[----:B-1----:R-:W-:Y:S05]  /*19b0*/  CALL.REL.NOINC `($__internal_3_$__cuda_sm20_div_u16) ;  /* 0x0000002800b47944 */ /* 0x002fea0003c00000 */
[----:B------:R-:W-:Y:S01]  /*19c0*/  PRMT R35, R35, 0x9910, RZ ;  /* 0x0000991023237816 */ /* 0x000fe200000000ff */
[----:B------:R-:W1:Y:S01]  /*19d0*/  S2R R5, SR_CgaCtaId ;  /* 0x0000000000057919 */ /* 0x000e620000008800 */
[----:B------:R-:W-:Y:S01]  /*19e0*/  PRMT R6, R36, 0x9910, RZ ;  /* 0x0000991024067816 */ /* 0x000fe200000000ff */
[----:B------:R-:W-:Y:S01]  /*19f0*/  IMAD.MOV.U32 R10, RZ, RZ, 0x100 ;  /* 0x00000100ff0a7424 */ /* 0x000fe200078e00ff */
[----:B------:R-:W-:Y:S02]  /*1a00*/  MOV R8, 0x400 ;  /* 0x0000040000087802 */ /* 0x000fe40000000f00 */
[----:B------:R-:W-:Y:S01]  /*1a10*/  MOV R14, RZ ;  /* 0x000000ff000e7202 */ /* 0x000fe20000000f00 */
[----:B------:R-:W-:-:S04]  /*1a20*/  IMAD R6, R35, R6, RZ ;  /* 0x0000000623067224 */ /* 0x000fc800078e02ff */
[----:B------:R-:W-:-:S05]  /*1a30*/  IMAD.MOV R6, RZ, RZ, -R6 ;  /* 0x000000ffff067224 */ /* 0x000fca00078e0a06 */
[----:B------:R-:W-:-:S05]  /*1a40*/  PRMT R6, R6, 0x7710, RZ ;  /* 0x0000771006067816 */ /* 0x000fca00000000ff */
[----:B------:R-:W-:-:S05]  /*1a50*/  IMAD.IADD R6, R3, 0x1, R6 ;  /* 0x0000000103067824 */ /* 0x000fca00078e0206 */
[----:B------:R-:W-:Y:S02]  /*1a60*/  LOP3.LUT R7, R6, 0xffff, RZ, 0xc0, !PT ;  /* 0x0000ffff06077812 */ /* 0x000fe400078ec0ff */
[----:B------:R-:W-:-:S03]  /*1a70*/  LOP3.LUT R6, R36, 0xffff, RZ, 0xc0, !PT ;  /* 0x0000ffff24067812 */ /* 0x000fc600078ec0ff */
[----:B------:R-:W-:Y:S01]  /*1a80*/  IMAD R7, R4, 0x10, R7 ;  /* 0x0000001004077824 */ /* 0x000fe200078e0207 */
[----:B-1----:R-:W-:Y:S01]  /*1a90*/  LEA R3, R5, R8, 0x18 ;  /* 0x0000000805037211 */ /* 0x002fe200078ec0ff */
[----:B------:R-:W-:-:S03]  /*1aa0*/  IMAD R6, R6, 0xe0, RZ ;  /* 0x000000e006067824 */ /* 0x000fc600078e02ff */
[----:B------:R-:W-:-:S07]  /*1ab0*/  SHF.L.U32 R7, R7, 0x7, RZ ;  /* 0x0000000707077819 */ /* 0x000fce00000006ff */
.L_x_29:
[----:B------:R-:W-:Y:S01]  /*1ac0*/  LOP3.LUT R9, R9, 0x1, RZ, 0x3c, !PT ;  /* 0x0000000109097812 */ /* 0x000fe200078e3cff */
[----:B------:R-:W-:Y:S05]  /*1ad0*/  YIELD ;  /* 0x0000000000007946 */ /* 0x000fea0003800000 */
[----:B------:R-:W-:-:S04]  /*1ae0*/  SHF.L.U32 R4, R9, 0x1f, RZ ;  /* 0x0000001f09047819 */ /* 0x000fc800000006ff */
[----:B-1----:R-:W1:Y:S02]  /*1af0*/  SYNCS.PHASECHK.TRANS64.TRYWAIT P0, [R3+URZ+0x31820], R4 ;  /* 0x03182004030075a7 */ /* 0x002e6400080011ff */
[----:B-12---:R-:W-:Y:S05]  /*1b00*/  @!P0 BRA `(.L_x_25) ;  /* 0x0000002400bc8947 */ /* 0x006fea0003800000 */
.L_x_68:
[----:B------:R-:W2:Y:S01]  /*1b10*/  LDCU.64 UR12, c[0x0][0x348] ;  /* 0x00006900ff0c77ac */ /* 0x000ea20008000a00 */
[C---:B------:R-:W-:Y:S01]  /*1b20*/  IADD3 R18, P1, PT, R12.reuse, 0x40, RZ ;  /* 0x000000400c127810 */ /* 0x040fe20007f3e0ff */
[----:B------:R-:W-:Y:S01]  /*1b30*/  IMAD.MOV.U32 R8, RZ, RZ, 0xb580 ;  /* 0x0000b580ff087424 */ /* 0x000fe200078e00ff */
[----:B------:R-:W-:Y:S01]  /*1b40*/  IADD3 R16, P0, PT, R12, 0xc0, RZ ;  /* 0x000000c00c107810 */ /* 0x000fe20007f1e0ff */
[----:B------:R-:W-:Y:S01]  /*1b50*/  UMOV UR20, 0x0 ;  /* 0x0000000000147882 */ /* 0x000fe20000000000 */
[----:B------:R-:W-:Y:S01]  /*1b60*/  R2UR UR10, R10 ;  /* 0x000000000a0a72ca */ /* 0x000fe200000e0000 */
[--C-:B------:R-:W-:Y:S01]  /*1b70*/  IMAD.X R19, RZ, RZ, R13.reuse, P1 ;  /* 0x000000ffff137224 */ /* 0x100fe200008e060d */
[----:B------:R-:W-:Y:S01]  /*1b80*/  R2UR UR16, R3 ;  /* 0x00000000031072ca */ /* 0x000fe200000e0000 */
[----:B------:R-:W-:Y:S01]  /*1b90*/  IMAD.X R17, RZ, RZ, R13, P0 ;  /* 0x000000ffff117224 */ /* 0x000fe200000e060d */
[----:B------:R-:W-:Y:S01]  /*1ba0*/  R2UR UR11, R7 ;  /* 0x00000000070b72ca */ /* 0x000fe200000e0000 */
[----:B------:R-:W-:Y:S01]  /*1bb0*/  UMOV UR21, 0x10000000 ;  /* 0x1000000000157882 */ /* 0x000fe20000000000 */
[----:B------:R-:W-:Y:S01]  /*1bc0*/  R2UR UR28, R18 ;  /* 0x00000000121c72ca */ /* 0x000fe200000e0000 */
[----:B------:R-:W-:Y:S01]  /*1bd0*/  IMAD.U32 R4, R9, -0x80000000, RZ ;  /* 0x8000000009047824 */ /* 0x000fe200078e00ff */
[----:B------:R-:W-:-:S02]  /*1be0*/  R2UR UR29, R19 ;  /* 0x00000000131d72ca */ /* 0x000fc400000e0000 */
[----:B------:R-:W-:Y:S02]  /*1bf0*/  R2UR UR7, R6 ;  /* 0x00000000060772ca */ /* 0x000fe400000e0000 */
[----:B------:R-:W-:Y:S01]  /*1c00*/  R2UR UR26, R16 ;  /* 0x00000000101a72ca */ /* 0x000fe200000e0000 */
[----:B--2---:R-:W-:Y:S01]  /*1c10*/  UIADD3 UR24, UP1, UPT, UR12, 0x140, URZ ;  /* 0x000001400c187890 */ /* 0x004fe2000ff3e0ff */
[----:B------:R-:W-:Y:S01]  /*1c20*/  R2UR UR27, R17 ;  /* 0x00000000111b72ca */ /* 0x000fe200000e0000 */
[----:B------:R-:W-:Y:S01]  /*1c30*/  UIADD3 UR22, UP0, UPT, UR12, 0x1c0, URZ ;  /* 0x000001c00c167890 */ /* 0x000fe2000ff1e0ff */
[----:B------:R-:W-:Y:S01]  /*1c40*/  R2UR UR15, R14 ;  /* 0x000000000e0f72ca */ /* 0x000fe200000e0000 */
[----:B------:R-:W-:Y:S02]  /*1c50*/  UIADD3 UR10, UPT, UPT, UR10, -0x100, URZ ;  /* 0xffffff000a0a7890 */ /* 0x000fe4000fffe0ff */
[----:B------:R-:W-:Y:S02]  /*1c60*/  UIADD3 UR8, UPT, UPT, UR16, 0x4000, URZ ;  /* 0x0000400010087890 */ /* 0x000fe4000fffe0ff */
[----:B------:R-:W-:-:S02]  /*1c70*/  UIADD3 UR9, UPT, UPT, UR16, 0x31800, URZ ;  /* 0x0003180010097890 */ /* 0x000fc4000fffe0ff */
[----:B------:R-:W-:Y:S02]  /*1c80*/  UIADD3 UR4, UPT, UPT, UR16, 0x14000, URZ ;  /* 0x0001400010047890 */ /* 0x000fe4000fffe0ff */
[----:B------:R-:W-:Y:S02]  /*1c90*/  UIADD3 UR12, UPT, UPT, UR16, 0x30000, URZ ;  /* 0x00030000100c7890 */ /* 0x000fe4000fffe0ff */
[----:B------:R-:W-:Y:S02]  /*1ca0*/  UIADD3.X UR25, UPT, UPT, URZ, UR13, URZ, UP1, !UPT ;  /* 0x0000000dff197290 */ /* 0x000fe40008ffe4ff */
[----:B------:R-:W-:Y:S01]  /*1cb0*/  UIADD3 UR16, UPT, UPT, UR16, 0x30800, URZ ;  /* 0x0003080010107890 */ /* 0x000fe2000fffe0ff */
[----:B------:R2:W-:Y:S01]  /*1cc0*/  UTMALDG.2D [UR8], [UR28], desc[UR20] ;  /* 0x000014081c0075b4 */ /* 0x0005e20008009000 */
[----:B------:R-:W-:Y:S01]  /*1cd0*/  UIADD3.X UR23, UPT, UPT, URZ, UR13, URZ, UP0, !UPT ;  /* 0x0000000dff177290 */ /* 0x000fe200087fe4ff */
[----:B------:R-:W-:Y:S01]  /*1ce0*/  UMOV UR5, UR9 ;  /* 0x0000000900057c82 */ /* 0x000fe20008000000 */
[----:B------:R-:W-:Y:S01]  /*1cf0*/  UMOV UR6, UR10 ;  /* 0x0000000a00067c82 */ /* 0x000fe20008000000 */
[----:B------:R-:W-:Y:S01]  /*1d00*/  UMOV UR14, UR11 ;  /* 0x0000000b000e7c82 */ /* 0x000fe20008000000 */
[----:B------:R-:W-:Y:S01]  /*1d10*/  UMOV UR13, UR9 ;  /* 0x00000009000d7c82 */ /* 0x000fe20008000000 */
[----:B------:R-:W-:Y:S01]  /*1d20*/  UMOV UR18, UR7 ;  /* 0x0000000700127c82 */ /* 0x000fe20008000000 */
[----:B------:R2:W-:Y:S01]  /*1d30*/  UTMALDG.2D [UR4], [UR26], desc[UR20] ;  /* 0x000014041a0075b4 */ /* 0x0005e20008009000 */
[----:B------:R-:W-:Y:S01]  /*1d40*/  UMOV UR19, UR15 ;  /* 0x0000000f00137c82 */ /* 0x000fe20008000000 */
[----:B------:R-:W-:Y:S01]  /*1d50*/  UMOV UR17, UR9 ;  /* 0x0000000900117c82 */ /* 0x000fe20008000000 */
[----:B------:R2:W-:Y:S01]  /*1d60*/  UTMALDG.2D [UR12], [UR24], desc[UR20] ;  /* 0x0000140c180075b4 */ /* 0x0005e20008009000 */
[----:B------:R2:W-:Y:S01]  /*1d70*/  UTMALDG.2D [UR16], [UR22], desc[UR20] ;  /* 0x00001410160075b4 */ /* 0x0005e20008009000 */
[----:B------:R2:W-:Y:S01]  /*1d80*/  SYNCS.ARRIVE.TRANS64 RZ, [R3+URZ+0x31800], R8 ;  /* 0x0318000803ff79a7 */ /* 0x0005e200080000ff */
[----:B------:R-:W3:Y:S02]  /*1d90*/  SYNCS.PHASECHK.TRANS64.TRYWAIT P0, [R3+URZ+0x31828], R4 ;  /* 0x03182804030075a7 */ /* 0x000ee400080011ff */
[----:B--23--:R-:W-:Y:S05]  /*1da0*/  @!P0 BRA `(.L_x_26) ;  /* 0x0000002400308947 */ /* 0x00cfea0003800000 */
.L_x_70:
[----:B------:R-:W-:Y:S01]  /*1db0*/  R2UR UR10, R10 ;  /* 0x000000000a0a72ca */ /* 0x000fe200000e0000 */
[----:B------:R-:W-:Y:S01]  /*1dc0*/  IMAD.MOV.U32 R8, RZ, RZ, 0xb000 ;  /* 0x0000b000ff087424 */ /* 0x000fe200078e00ff */
[----:B------:R-:W-:Y:S01]  /*1dd0*/  R2UR UR4, R3 ;  /* 0x00000000030472ca */ /* 0x000fe200000e0000 */
[----:B------:R-:W-:Y:S01]  /*1de0*/  UMOV UR14, 0x0 ;  /* 0x00000000000e7882 */ /* 0x000fe20000000000 */
[----:B------:R-:W-:Y:S01]  /*1df0*/  R2UR UR16, R18 ;  /* 0x00000000121072ca */ /* 0x000fe200000e0000 */
[----:B------:R-:W-:Y:S01]  /*1e00*/  UMOV UR15, 0x10000000 ;  /* 0x10000000000f7882 */ /* 0x000fe20000000000 */
[----:B------:R-:W-:Y:S02]  /*1e10*/  R2UR UR17, R19 ;  /* 0x00000000131172ca */ /* 0x000fe400000e0000 */
[----:B------:R-:W-:Y:S02]  /*1e20*/  R2UR UR11, R7 ;  /* 0x00000000070b72ca */ /* 0x000fe400000e0000 */
[----:B------:R-:W-:-:S02]  /*1e30*/  R2UR UR12, R16 ;  /* 0x00000000100c72ca */ /* 0x000fc400000e0000 */
[----:B------:R-:W-:Y:S01]  /*1e40*/  R2UR UR13, R17 ;  /* 0x00000000110d72ca */ /* 0x000fe200000e0000 */
[----:B------:R-:W-:Y:S01]  /*1e50*/  UIADD3 UR10, UPT, UPT, UR10, -0x80, URZ ;  /* 0xffffff800a0a7890 */ /* 0x000fe2000fffe0ff */
[----:B------:R-:W-:Y:S01]  /*1e60*/  R2UR UR7, R6 ;  /* 0x00000000060772ca */ /* 0x000fe200000e0000 */
[----:B------:R-:W-:Y:S02]  /*1e70*/  UIADD3 UR8, UPT, UPT, UR4, 0x8000, URZ ;  /* 0x0000800004087890 */ /* 0x000fe4000fffe0ff */
[----:B------:R-:W-:Y:S02]  /*1e80*/  UIADD3 UR9, UPT, UPT, UR4, 0x31808, URZ ;  /* 0x0003180804097890 */ /* 0x000fe4000fffe0ff */
[----:B------:R-:W-:Y:S01]  /*1e90*/  UIADD3 UR4, UPT, UPT, UR4, 0x1b000, URZ ;  /* 0x0001b00004047890 */ /* 0x000fe2000fffe0ff */
[----:B------:R-:W-:-:S04]  /*1ea0*/  UMOV UR6, UR10 ;  /* 0x0000000a00067c82 */ /* 0x000fc80008000000 */
[----:B------:R-:W-:Y:S02]  /*1eb0*/  UMOV UR5, UR9 ;  /* 0x0000000900057c82 */ /* 0x000fe40008000000 */
[----:B------:R2:W-:Y:S02]  /*1ec0*/  UTMALDG.2D [UR8], [UR16], desc[UR14] ;  /* 0x00000e08100075b4 */ /* 0x0005e40008009000 */
[----:B------:R2:W-:Y:S01]  /*1ed0*/  UTMALDG.2D [UR4], [UR12], desc[UR14] ;  /* 0x00000e040c0075b4 */ /* 0x0005e20008009000 */
[----:B------:R2:W-:Y:S01]  /*1ee0*/  SYNCS.ARRIVE.TRANS64 RZ, [R3+URZ+0x31808], R8 ;  /* 0x0318080803ff79a7 */ /* 0x0005e200080000ff */
[----:B------:R-:W3:Y:S02]  /*1ef0*/  SYNCS.PHASECHK.TRANS64.TRYWAIT P0, [R3+URZ+0x31830], R4 ;  /* 0x03183004030075a7 */ /* 0x000ee400080011ff */
[----:B--23--:R-:W-:Y:S05]  /*1f00*/  @!P0 BRA `(.L_x_27) ;  /* 0x0000002000f08947 */ /* 0x00cfea0003800000 */
.L_x_72:
[----:B------:R-:W-:Y:S01]  /*1f10*/  R2UR UR4, R3 ;  /* 0x00000000030472ca */ /* 0x000fe200000e0000 */
[----:B------:R-:W-:Y:S01]  /*1f20*/  UMOV UR14, 0x0 ;  /* 0x00000000000e7882 */ /* 0x000fe20000000000 */
[----:B------:R-:W-:Y:S01]  /*1f30*/  R2UR UR10, R10 ;  /* 0x000000000a0a72ca */ /* 0x000fe200000e0000 */
[----:B------:R-:W-:Y:S01]  /*1f40*/  UMOV UR15, 0x10000000 ;  /* 0x10000000000f7882 */ /* 0x000fe20000000000 */
[----:B------:R-:W-:Y:S01]  /*1f50*/  R2UR UR16, R18 ;  /* 0x00000000121072ca */ /* 0x000fe200000e0000 */
[----:B-1----:R-:W-:Y:S01]  /*1f60*/  VIADD R5, R10, 0x80 ;  /* 0x000000800a057836 */ /* 0x002fe20000000000 */
[----:B------:R-:W-:Y:S02]  /*1f70*/  R2UR UR17, R19 ;  /* 0x00000000131172ca */ /* 0x000fe400000e0000 */
[----:B------:R-:W-:Y:S02]  /*1f80*/  R2UR UR11, R7 ;  /* 0x00000000070b72ca */ /* 0x000fe400000e0000 */
[----:B------:R-:W-:-:S02]  /*1f90*/  R2UR UR12, R16 ;  /* 0x00000000100c72ca */ /* 0x000fc400000e0000 */
[----:B------:R-:W-:Y:S01]  /*1fa0*/  R2UR UR13, R17 ;  /* 0x00000000110d72ca */ /* 0x000fe200000e0000 */
[----:B------:R-:W-:Y:S01]  /*1fb0*/  UIADD3 UR8, UPT, UPT, UR4, 0xc000, URZ ;  /* 0x0000c00004087890 */ /* 0x000fe2000fffe0ff */
[----:B------:R-:W-:Y:S01]  /*1fc0*/  R2UR UR7, R6 ;  /* 0x00000000060772ca */ /* 0x000fe200000e0000 */
[----:B------:R-:W-:Y:S02]  /*1fd0*/  UIADD3 UR9, UPT, UPT, UR4, 0x31810, URZ ;  /* 0x0003181004097890 */ /* 0x000fe4000fffe0ff */
[----:B------:R-:W-:Y:S01]  /*1fe0*/  UIADD3 UR4, UPT, UPT, UR4, 0x22000, URZ ;  /* 0x0002200004047890 */ /* 0x000fe2000fffe0ff */
[----:B------:R-:W-:-:S04]  /*1ff0*/  UMOV UR6, UR10 ;  /* 0x0000000a00067c82 */ /* 0x000fc80008000000 */
[----:B------:R-:W-:Y:S02]  /*2000*/  UMOV UR5, UR9 ;  /* 0x0000000900057c82 */ /* 0x000fe40008000000 */
[----:B------:R1:W-:Y:S03]  /*2010*/  UTMALDG.2D [UR8], [UR16], desc[UR14] ;  /* 0x00000e08100075b4 */ /* 0x0003e60008009000 */
[----:B------:R1:W-:Y:S01]  /*2020*/  UTMALDG.2D [UR4], [UR12], desc[UR14] ;  /* 0x00000e040c0075b4 */ /* 0x0003e20008009000 */
[----:B------:R1:W-:Y:S01]  /*2030*/  SYNCS.ARRIVE.TRANS64 RZ, [R3+URZ+0x31810], R8 ;  /* 0x0318100803ff79a7 */ /* 0x0003e200080000ff */
[----:B------:R-:W2:Y:S02]  /*2040*/  SYNCS.PHASECHK.TRANS64.TRYWAIT P0, [R3+URZ+0x31838], R4 ;  /* 0x03183804030075a7 */ /* 0x000ea400080011ff */
[----:B-12---:R-:W-:Y:S05]  /*2050*/  @!P0 BRA `(.L_x_28) ;  /* 0x0000002000b48947 */ /* 0x006fea0003800000 */
.L_x_74:
[----:B------:R-:W-:Y:S01]  /*2060*/  R2UR UR4, R3 ;  /* 0x00000000030472ca */ /* 0x000fe200000e0000 */
[----:B------:R-:W-:Y:S01]  /*2070*/  VIADD R10, R10, 0x200 ;  /* 0x000002000a0a7836 */ /* 0x000fe20000000000 */
[----:B------:R-:W-:Y:S01]  /*2080*/  R2UR UR10, R5 ;  /* 0x00000000050a72ca */ /* 0x000fe200000e0000 */
[----:B------:R-:W-:Y:S01]  /*2090*/  UMOV UR14, 0x0 ;  /* 0x00000000000e7882 */ /* 0x000fe20000000000 */
[----:B------:R-:W-:Y:S01]  /*20a0*/  R2UR UR16, R18 ;  /* 0x00000000121072ca */ /* 0x000fe200000e0000 */
[----:B------:R-:W-:Y:S01]  /*20b0*/  UMOV UR15, 0x10000000 ;  /* 0x10000000000f7882 */ /* 0x000fe20000000000 */
[----:B------:R-:W-:Y:S01]  /*20c0*/  R2UR UR17, R19 ;  /* 0x00000000131172ca */ /* 0x000fe200000e0000 */
[----:B------:R-:W-:Y:S01]  /*20d0*/  VIADD R14, R14, 0x1 ;  /* 0x000000010e0e7836 */ /* 0x000fe20000000000 */
[----:B------:R-:W-:Y:S02]  /*20e0*/  R2UR UR11, R7 ;  /* 0x00000000070b72ca */ /* 0x000fe400000e0000 */
[----:B------:R-:W-:-:S02]  /*20f0*/  R2UR UR12, R16 ;  /* 0x00000000100c72ca */ /* 0x000fc400000e0000 */
[----:B------:R-:W-:Y:S01]  /*2100*/  R2UR UR13, R17 ;  /* 0x00000000110d72ca */ /* 0x000fe200000e0000 */
[----:B------:R-:W-:Y:S01]  /*2110*/  UIADD3 UR8, UPT, UPT, UR4, 0x10000, URZ ;  /* 0x0001000004087890 */ /* 0x000fe2000fffe0ff */
[----:B------:R-:W-:Y:S01]  /*2120*/  R2UR UR7, R6 ;  /* 0x00000000060772ca */ /* 0x000fe200000e0000 */
[----:B------:R-:W-:Y:S01]  /*2130*/  UIADD3 UR9, UPT, UPT, UR4, 0x31818, URZ ;  /* 0x0003181804097890 */ /* 0x000fe2000fffe0ff */
[----:B------:R-:W-:Y:S01]  /*2140*/  ISETP.NE.AND P0, PT, R10, 0x1d00, PT ;  /* 0x00001d000a00780c */ /* 0x000fe20003f05270 */
[----:B------:R-:W-:Y:S01]  /*2150*/  UIADD3 UR4, UPT, UPT, UR4, 0x29000, URZ ;  /* 0x0002900004047890 */ /* 0x000fe2000fffe0ff */
[----:B------:R-:W-:-:S04]  /*2160*/  UMOV UR6, UR10 ;  /* 0x0000000a00067c82 */ /* 0x000fc80008000000 */
[----:B------:R-:W-:Y:S02]  /*2170*/  UMOV UR5, UR9 ;  /* 0x0000000900057c82 */ /* 0x000fe40008000000 */
[----:B------:R2:W-:Y:S03]  /*2180*/  UTMALDG.2D [UR8], [UR16], desc[UR14] ;  /* 0x00000e08100075b4 */ /* 0x0005e60008009000 */
[----:B------:R2:W-:Y:S01]  /*2190*/  UTMALDG.2D [UR4], [UR12], desc[UR14] ;  /* 0x00000e040c0075b4 */ /* 0x0005e20008009000 */
[----:B------:R2:W-:Y:S01]  /*21a0*/  SYNCS.ARRIVE.TRANS64 RZ, [R3+URZ+0x31818], R8 ;  /* 0x0318180803ff79a7 */ /* 0x0005e200080000ff */
[----:B------:R-:W-:Y:S05]  /*21b0*/  @P0 BRA `(.L_x_29) ;  /* 0xfffffff800400947 */ /* 0x000fea000383ffff */
[----:B------:R-:W-:-:S13]  /*21c0*/  ISETP.NE.AND P0, PT, R11, R0, PT ;  /* 0x000000000b00720c */ /* 0x000fda0003f05270 */
[----:B--2---:R-:W-:Y:S05]  /*21d0*/  @!P0 EXIT ;  /* 0x000000000000894d */ /* 0x004fea0003800000 */
[----:B------:R-:W-:-:S05]  /*21e0*/  IADD3 R11, PT, PT, R11, 0x1, RZ ;  /* 0x000000010b0b7810 */ /* 0x000fca0007ffe0ff */
[----:B-1----:R-:W-:Y:S01]  /*21f0*/  IMAD R3, R11, 0x89, R2 ;  /* 0x000000890b037824 */ /* 0x002fe200078e0202 */
[----:B------:R-:W-:Y:S06]  /*2200*/  BRA `(.L_x_30) ;  /* 0xfffffff400cc7947 */ /* 0x000fec000383ffff */
.L_x_13:
[----:B------:R-:W-:-:S04]  /*2210*/  LOP3.LUT R0, R3, 0xfffffffc, RZ, 0xc0, !PT ;  /* 0xfffffffc03007812 */ /* 0x000fc800078ec0ff */
[----:B------:R-:W-:-:S13]  /*2220*/  ISETP.NE.AND P0, PT, R0, 0x4, PT ;  /* 0x000000040000780c */ /* 0x000fda0003f05270 */
[----:B-1----:R-:W-:Y:S05]  /*2230*/  @P0 EXIT ;  /* 0x000000000000094d */ /* 0x002fea0003800000 */
[----:B------:R-:W1:Y:S01]  /*2240*/  S2R R0, SR_CgaCtaId ;  /* 0x0000000000007919 */ /* 0x000e620000008800 */
[----:B------:R-:W-:-:S04]  /*2250*/  MOV R7, 0x400 ;  /* 0x0000040000077802 */ /* 0x000fc80000000f00 */
[----:B-1----:R-:W-:-:S05]  /*2260*/  LEA R0, R0, R7, 0x18 ;  /* 0x0000000700007211 */ /* 0x002fca00078ec0ff */
[----:B------:R-:W1:Y:S02]  /*2270*/  LDS R2, [R0+0x31880] ;  /* 0x0318800000027984 */ /* 0x000e640000000800 */
[----:B-1----:R-:W-:-:S13]  /*2280*/  ISETP.NE.AND P0, PT, R2, RZ, PT ;  /* 0x000000ff0200720c */ /* 0x002fda0003f05270 */
[----:B------:R-:W-:Y:S05]  /*2290*/  @!P0 BRA `(.L_x_31) ;  /* 0x0000000000048947 */ /* 0x000fea0003800000 */
[----:B------:R-:W-:Y:S05]  /*22a0*/  BPT.TRAP 0x1 ;  /* 0x000000040000795c */ /* 0x000fea0000300000 */
.L_x_31:
[----:B------:R-:W1:Y:S01]  /*22b0*/  S2UR UR4, SR_CTAID.X ;  /* 0x00000000000479c3 */ /* 0x000e620000002500 */
[----:B------:R-:W-:Y:S02]  /*22c0*/  IADD3 R3, PT, PT, R3, -0x4, RZ ;  /* 0xfffffffc03037810 */ /* 0x000fe40007ffe0ff */
[----:B-1----:R-:W-:-:S13]  /*22d0*/  ISETP.LE.U32.AND P0, PT, R5, UR4, PT ;  /* 0x0000000405007c0c */ /* 0x002fda000bf03070 */
[----:B------:R-:W-:Y:S05]  /*22e0*/  @P0 BRA `(.L_x_32) ;  /* 0x0000001800d00947 */ /* 0x000fea0003800000 */
[----:B------:R-:W-:Y:S01]  /*22f0*/  IMAD.U32 R29, RZ, RZ, UR4 ;  /* 0x00000004ff1d7e24 */ /* 0x000fe2000f8e00ff */
[----:B------:R-:W-:Y:S01]  /*2300*/  MOV R20, 0xffffffff ;  /* 0xffffffff00147802 */ /* 0x000fe20000000f00 */
[----:B------:R-:W-:Y:S02]  /*2310*/  IMAD.SHL.U32 R2, R21, 0x4, RZ ;  /* 0x0000000415027824 */ /* 0x000fe400078e00ff */
[----:B------:R-:W-:Y:S01]  /*2320*/  IMAD.SHL.U32 R30, R3, 0x800, RZ ;  /* 0x00000800031e7824 */ /* 0x000fe200078e00ff */
[----:B------:R-:W-:Y:S01]  /*2330*/  LOP3.LUT R22, RZ, R29, RZ, 0x33, !PT ;  /* 0x0000001dff167212 */ /* 0x000fe200078e33ff */
[C---:B------:R-:W-:Y:S01]  /*2340*/  VIADD R26, R2.reuse, 0x1 ;  /* 0x00000001021a7836 */ /* 0x040fe20000000000 */
[----:B------:R-:W-:Y:S01]  /*2350*/  SHF.R.U32.HI R28, RZ, 0x3, R2 ;  /* 0x00000003ff1c7819 */ /* 0x000fe20000011602 */
[C---:B------:R-:W-:Y:S01]  /*2360*/  VIADD R4, R2.reuse, 0x2 ;  /* 0x0000000202047836 */ /* 0x040fe20000000000 */
[----:B------:R-:W-:Y:S01]  /*2370*/  IADD3 R24, PT, PT, R2, 0x3, RZ ;  /* 0x0000000302187810 */ /* 0x000fe20007ffe0ff */
[----:B------:R-:W-:Y:S01]  /*2380*/  IMAD.IADD R22, R5, 0x1, R22 ;  /* 0x0000000105167824 */ /* 0x000fe200078e0216 */
[----:B------:R-:W-:Y:S01]  /*2390*/  LOP3.LUT R5, R28, 0x3, RZ, 0xc0, !PT ;  /* 0x000000031c057812 */ /* 0x000fe200078ec0ff */
[----:B------:R-:W-:Y:S01]  /*23a0*/  IMAD.MOV.U32 R21, RZ, RZ, RZ ;  /* 0x000000ffff157224 */ /* 0x000fe200078e00ff */
[----:B------:R-:W-:Y:S01]  /*23b0*/  PRMT R23, R29, 0x7610, R23 ;  /* 0x000076101d177816 */ /* 0x000fe20000000017 */
[----:B------:R-:W-:Y:S01]  /*23c0*/  IMAD.HI.U32 R22, R22, 0x77975b9, RZ ;  /* 0x077975b916167827 */ /* 0x000fe200078e00ff */
[----:B------:R-:W-:-:S02]  /*23d0*/  LOP3.LUT R26, R5, 0x5, R26, 0x78, !PT ;  /* 0x00000005051a7812 */ /* 0x000fc400078e781a */
[C---:B------:R-:W-:Y:S02]  /*23e0*/  LOP3.LUT R25, R5.reuse, 0x6, R4, 0x78, !PT ;  /* 0x0000000605197812 */ /* 0x040fe400078e7804 */
[----:B------:R-:W-:Y:S02]  /*23f0*/  SHF.R.U32.HI R22, RZ, 0x2, R22 ;  /* 0x00000002ff167819 */ /* 0x000fe40000011616 */
[C---:B------:R-:W-:Y:S02]  /*2400*/  LOP3.LUT R27, R5.reuse, 0x4, R2, 0xf8, !PT ;  /* 0x00000004051b7812 */ /* 0x040fe400078ef802 */
[----:B------:R-:W-:Y:S01]  /*2410*/  LOP3.LUT R24, R5, 0x7, R24, 0x78, !PT ;  /* 0x0000000705187812 */ /* 0x000fe200078e7818 */
[----:B------:R-:W-:-:S07]  /*2420*/  IMAD.MOV R22, RZ, RZ, -R22 ;  /* 0x000000ffff167224 */ /* 0x000fce00078e0a16 */
.L_x_55:
[----:B------:R-:W-:Y:S01]  /*2430*/  VIADD R20, R20, 0x1 ;  /* 0x0000000114147836 */ /* 0x000fe20000000000 */
[----:B------:R-:W-:Y:S05]  /*2440*/  YIELD ;  /* 0x0000000000007946 */ /* 0x000fea0003800000 */
[----:B--2---:R-:W-:Y:S01]  /*2450*/  IMAD.SHL.U32 R7, R20, 0x8, RZ ;  /* 0x0000000814077824 */ /* 0x004fe200078e00ff */
[----:B------:R-:W-:Y:S01]  /*2460*/  SHF.R.U32.HI R5, RZ, 0x1, R20 ;  /* 0x00000001ff057819 */ /* 0x000fe20000011614 */
[----:B------:R-:W-:Y:S01]  /*2470*/  VIADD R22, R22, 0x1 ;  /* 0x0000000116167836 */ /* 0x000fe20000000000 */
[----:B------:R-:W-:Y:S02]  /*2480*/  SHF.R.U32.HI R40, RZ, 0x4, R29 ;  /* 0x00000004ff287819 */ /* 0x000fe4000001161d */
[----:B------:R-:W-:-:S02]  /*2490*/  LOP3.LUT R7, R7, 0x8, RZ, 0xc0, !PT ;  /* 0x0000000807077812 */ /* 0x000fc400078ec0ff */
[----:B------:R-:W-:Y:S01]  /*24a0*/  LOP3.LUT R5, R5, 0x1, RZ, 0xc0, !PT ;  /* 0x0000000105057812 */ /* 0x000fe200078ec0ff */
[----:B------:R-:W-:Y:S01]  /*24b0*/  IMAD.HI.U32 R40, R40, 0xd79435f, RZ ;  /* 0x0d79435f28287827 */ /* 0x000fe200078e00ff */
[----:B------:R-:W-:Y:S02]  /*24c0*/  ISETP.NE.AND P1, PT, R3, RZ, PT ;  /* 0x000000ff0300720c */ /* 0x000fe40003f25270 */
[----:B------:R-:W-:Y:S01]  /*24d0*/  SHF.L.U32 R5, R5, 0x1f, RZ ;  /* 0x0000001f05057819 */ /* 0x000fe200000006ff */
[----:B------:R-:W-:Y:S01]  /*24e0*/  IMAD.IADD R2, R0, 0x1, R7 ;  /* 0x0000000100027824 */ /* 0x000fe200078e0207 */
[C---:B------:R-:W-:Y:S01]  /*24f0*/  PRMT R4, R40.reuse, 0x9910, RZ ;  /* 0x0000991028047816 */ /* 0x040fe200000000ff */
[----:B------:R-:W-:Y:S01]  /*2500*/  IMAD R35, R40, -0x10, R31 ;  /* 0xfffffff028237824 */ /* 0x000fe200078e021f */
[----:B------:R-:W-:Y:S01]  /*2510*/  ISETP.NE.AND P0, PT, R22, 0x1, PT ;  /* 0x000000011600780c */ /* 0x000fe20003f05270 */
[----:B------:R-:W1:Y:S02]  /*2520*/  SYNCS.PHASECHK.TRANS64.TRYWAIT P2, [R2+URZ+0x31860], R5 ;  /* 0x03186005020075a7 */ /* 0x000e6400080411ff */
[----:B------:R-:W-:-:S05]  /*2530*/  IMAD R4, R4, 0x130, RZ ;  /* 0x0000013004047824 */ /* 0x000fca00078e02ff */
[----:B------:R-:W-:-:S04]  /*2540*/  IADD3 R38, PT, PT, RZ, -R4, RZ ;  /* 0x80000004ff267210 */ /* 0x000fc80007ffe0ff */
[----:B------:R-:W-:Y:S01]  /*2550*/  PRMT R38, R38, 0x7710, RZ ;  /* 0x0000771026267816 */ /* 0x000fe200000000ff */
[----:B-1----:R-:W-:Y:S06]  /*2560*/  @!P2 BRA `(.L_x_33) ;  /* 0x0000001c008ca947 */ /* 0x002fec0003800000 */
.L_x_76:
[----:B------:R-:W-:Y:S01]  /*2570*/  NOP ;  /* 0x0000000000007918 */ /* 0x000fe20000000000 */
[----:B------:R-:W-:Y:S01]  /*2580*/  LOP3.LUT R4, R20, 0x1, RZ, 0xc0, !PT ;  /* 0x0000000114047812 */ /* 0x000fe200078ec0ff */
[----:B------:R-:W-:Y:S01]  /*2590*/  IMAD.IADD R38, R38, 0x1, R23 ;  /* 0x0000000126267824 */ /* 0x000fe200078e0217 */
[----:B------:R-:W-:Y:S01]  /*25a0*/  VIMNMX.U32 R35, PT, PT, R35, 0x10, PT ;  /* 0x0000001023237848 */ /* 0x000fe20003fe0000 */
[----:B------:R-:W-:Y:S06]  /*25b0*/  @P1 BRA `(.L_x_34) ;  /* 0x0000000000041947 */ /* 0x000fec0003800000 */
[----:B------:R-:W-:-:S04]  /*25c0*/  DEPBAR.LE SB0, 0x1 ;  /* 0x000080400000791a */ /* 0x000fc80000000000 */
.L_x_34:
[----:B------:R-:W-:Y:S02]  /*25d0*/  LOP3.LUT R7, R38, 0xffff, RZ, 0xc0, !PT ;  /* 0x0000ffff26077812 */ /* 0x000fe400078ec0ff */
[----:B------:R-:W-:Y:S02]  /*25e0*/  MOV R6, 0x2600 ;  /* 0x0000260000067802 */ /* 0x000fe40000000f00 */
[----:B-1----:R-:W-:Y:S05]  /*25f0*/  CALL.REL.NOINC `($__internal_3_$__cuda_sm20_div_u16) ;  /* 0x0000001c00a47944 */ /* 0x002fea0003c00000 */
[----:B------:R-:W-:Y:S05]  /*2600*/  WARPSYNC.ALL ;  /* 0x0000000000007948 */ /* 0x000fea0003800000 */
[----:B------:R-:W-:Y:S01]  /*2610*/  NOP ;  /* 0x0000000000007918 */ /* 0x000fe20000000000 */
[----:B------:R-:W-:Y:S02]  /*2620*/  ISETP.NE.AND P1, PT, R3, RZ, PT ;  /* 0x000000ff0300720c */ /* 0x000fe40003f25270 */
[----:B------:R-:W-:Y:S01]  /*2630*/  R2UR UR7, R4 ;  /* 0x00000000040772ca */ /* 0x000fe200000e0000 */
[----:B------:R-:W-:Y:S01]  /*2640*/  BAR.SYNC.DEFER_BLOCKING 0x8, 0x80 ;  /* 0x0202000000007b1d */ /* 0x000fe20000010000 */
[----:B------:R-:W-:Y:S01]  /*2650*/  IMAD R37, R21, 0x2000, R30 ;  /* 0x0000200015257824 */ /* 0x000fe200078e021e */
[----:B------:R-:W-:-:S03]  /*2660*/  PRMT R39, R36, 0x9910, RZ ;  /* 0x0000991024277816 */ /* 0x000fc600000000ff */
[----:B------:R-:W-:-:S04]  /*2670*/  IMAD R37, R28, 0x80, R37 ;  /* 0x000000801c257824 */ /* 0x000fc800078e0225 */
[--C-:B------:R-:W-:Y:S02]  /*2680*/  IMAD R33, R27, 0x10, R37.reuse ;  /* 0x000000101b217824 */ /* 0x100fe400078e0225 */
[----:B------:R-:W-:Y:S01]  /*2690*/  IMAD R41, R26, 0x10, R37 ;  /* 0x000000101a297824 */ /* 0x000fe200078e0225 */
[----:B------:R-:W-:-:S03]  /*26a0*/  UIMAD UR7, UR7, 0xe0, URZ ;  /* 0x000000e0070778a4 */ /* 0x000fc6000f8e02ff */
[----:B------:R-:W-:-:S06]  /*26b0*/  IMAD.IADD R41, R0, 0x1, R41 ;  /* 0x0000000100297824 */ /* 0x000fcc00078e0229 */
[----:B------:R-:W1:Y:S01]  /*26c0*/  LDTM.x8 R12, tmem[UR7] ;  /* 0x00000007000c79ee */ /* 0x000e6200081c0000 */
[----:B------:R-:W-:Y:S01]  /*26d0*/  NOP ;  /* 0x0000000000007918 */ /* 0x000fe20000000000 */
[----:B-1----:R-:W1:Y:S01]  /*26e0*/  LDTM.x8 R4, tmem[UR7+0x8] ;  /* 0x00000807000479ee */ /* 0x002e6200081c0000 */
[----:B------:R-:W-:Y:S02]  /*26f0*/  F2FP.BF16.F32.PACK_AB R12, R13, R12 ;  /* 0x0000000c0d0c723e */ /* 0x000fe400000010ff */
[----:B------:R-:W-:Y:S02]  /*2700*/  F2FP.BF16.F32.PACK_AB R13, R15, R14 ;  /* 0x0000000e0f0d723e */ /* 0x000fe400000010ff */
[----:B------:R-:W-:Y:S01]  /*2710*/  F2FP.BF16.F32.PACK_AB R14, R17, R16 ;  /* 0x00000010110e723e */ /* 0x000fe200000010ff */
[----:B------:R-:W-:Y:S01]  /*2720*/  IMAD.IADD R16, R0, 0x1, R33 ;  /* 0x0000000100107824 */ /* 0x000fe200078e0221 */
[----:B------:R-:W-:Y:S02]  /*2730*/  F2FP.BF16.F32.PACK_AB R15, R19, R18 ;  /* 0x00000012130f723e */ /* 0x000fe400000010ff */
[----:B-1----:R-:W-:-:S02]  /*2740*/  F2FP.BF16.F32.PACK_AB R32, R5, R4 ;  /* 0x000000040520723e */ /* 0x002fc400000010ff */
[----:B------:R-:W-:Y:S01]  /*2750*/  PRMT R4, R35, 0x9910, RZ ;  /* 0x0000991023047816 */ /* 0x000fe200000000ff */
[----:B------:R1:W-:Y:S01]  /*2760*/  STS.128 [R16], R12 ;  /* 0x0000000c10007388 */ /* 0x0003e20000000c00 */
[----:B------:R-:W-:Y:S01]  /*2770*/  NOP ;  /* 0x0000000000007918 */ /* 0x000fe20000000000 */
[----:B------:R-:W-:Y:S02]  /*2780*/  F2FP.BF16.F32.PACK_AB R33, R7, R6 ;  /* 0x000000060721723e */ /* 0x000fe400000010ff */
[----:B------:R-:W-:Y:S01]  /*2790*/  F2FP.BF16.F32.PACK_AB R34, R9, R8 ;  /* 0x000000080922723e */ /* 0x000fe200000010ff */
[----:B------:R-:W-:Y:S01]  /*27a0*/  IMAD R39, R39, R4, RZ ;  /* 0x0000000427277224 */ /* 0x000fe200078e02ff */
[----:B------:R-:W-:-:S03]  /*27b0*/  F2FP.BF16.F32.PACK_AB R35, R11, R10 ;  /* 0x0000000a0b23723e */ /* 0x000fc600000010ff */
[----:B------:R-:W-:Y:S02]  /*27c0*/  IMAD.MOV R39, RZ, RZ, -R39 ;  /* 0x000000ffff277224 */ /* 0x000fe400078e0a27 */
[----:B------:R2:W-:Y:S03]  /*27d0*/  STS.128 [R41], R32 ;  /* 0x0000002029007388 */ /* 0x0005e60000000c00 */
[----:B------:R-:W-:-:S05]  /*27e0*/  PRMT R39, R39, 0x7710, RZ ;  /* 0x0000771027277816 */ /* 0x000fca00000000ff */
[----:B------:R-:W-:-:S05]  /*27f0*/  IMAD.IADD R39, R38, 0x1, R39 ;  /* 0x0000000126277824 */ /* 0x000fca00078e0227 */
[----:B------:R-:W-:-:S05]  /*2800*/  LOP3.LUT R39, R39, 0xffff, RZ, 0xc0, !PT ;  /* 0x0000ffff27277812 */ /* 0x000fca00078ec0ff */
[----:B------:R-:W-:Y:S01]  /*2810*/  IMAD R40, R40, 0x10, R39 ;  /* 0x0000001028287824 */ /* 0x000fe200078e0227 */
[----:B-1----:R-:W1:Y:S01]  /*2820*/  LDTM.x8 R12, tmem[UR7+0x10] ;  /* 0x00001007000c79ee */ /* 0x002e6200081c0000 */
[----:B------:R-:W-:Y:S01]  /*2830*/  NOP ;  /* 0x0000000000007918 */ /* 0x000fe20000000000 */
[----:B-1----:R-:W1:Y:S01]  /*2840*/  LDTM.x8 R4, tmem[UR7+0x18] ;  /* 0x00001807000479ee */ /* 0x002e6200081c0000 */
[----:B--2---:R-:W-:Y:S01]  /*2850*/  LOP3.LUT R32, R36, 0xffff, RZ, 0xc0, !PT ;  /* 0x0000ffff24207812 */ /* 0x004fe200078ec0ff */
[----:B------:R-:W-:-:S04]  /*2860*/  IMAD.SHL.U32 R33, R40, 0x80, RZ ;  /* 0x0000008028217824 */ /* 0x000fc800078e00ff */
[----:B------:R-:W-:Y:S01]  /*2870*/  IMAD R32, R32, 0xe0, RZ ;  /* 0x000000e020207824 */ /* 0x000fe200078e02ff */
[----:B------:R-:W-:Y:S02]  /*2880*/  F2FP.BF16.F32.PACK_AB R12, R13, R12 ;  /* 0x0000000c0d0c723e */ /* 0x000fe400000010ff */
[----:B------:R-:W-:Y:S02]  /*2890*/  F2FP.BF16.F32.PACK_AB R13, R15, R14 ;  /* 0x0000000e0f0d723e */ /* 0x000fe400000010ff */
[----:B------:R-:W-:Y:S01]  /*28a0*/  F2FP.BF16.F32.PACK_AB R14, R17, R16 ;  /* 0x00000010110e723e */ /* 0x000fe200000010ff */
[--C-:B------:R-:W-:Y:S01]  /*28b0*/  IMAD R17, R25, 0x10, R37.reuse ;  /* 0x0000001019117824 */ /* 0x100fe200078e0225 */
[----:B------:R-:W-:Y:S01]  /*28c0*/  F2FP.BF16.F32.PACK_AB R15, R19, R18 ;  /* 0x00000012130f723e */ /* 0x000fe200000010ff */
[----:B------:R-:W-:Y:S01]  /*28d0*/  IMAD R37, R24, 0x10, R37 ;  /* 0x0000001018257824 */ /* 0x000fe200078e0225 */
[----:B-1----:R-:W-:Y:S01]  /*28e0*/  F2FP.BF16.F32.PACK_AB R4, R5, R4 ;  /* 0x000000040504723e */ /* 0x002fe200000010ff */
[C---:B------:R-:W-:Y:S01]  /*28f0*/  IMAD.IADD R17, R0.reuse, 0x1, R17 ;  /* 0x0000000100117824 */ /* 0x040fe200078e0211 */
[----:B------:R-:W-:Y:S01]  /*2900*/  F2FP.BF16.F32.PACK_AB R5, R7, R6 ;  /* 0x000000060705723e */ /* 0x000fe200000010ff */
[----:B------:R-:W-:Y:S01]  /*2910*/  IMAD.IADD R37, R0, 0x1, R37 ;  /* 0x0000000100257824 */ /* 0x000fe200078e0225 */
[----:B------:R-:W-:-:S02]  /*2920*/  F2FP.BF16.F32.PACK_AB R6, R9, R8 ;  /* 0x000000080906723e */ /* 0x000fc400000010ff */
[----:B------:R-:W-:Y:S01]  /*2930*/  F2FP.BF16.F32.PACK_AB R7, R11, R10 ;  /* 0x0000000a0b07723e */ /* 0x000fe200000010ff */
[----:B------:R1:W-:Y:S01]  /*2940*/  STS.128 [R17], R12 ;  /* 0x0000000c11007388 */ /* 0x0003e20000000c00 */
[----:B------:R-:W-:-:S03]  /*2950*/  NOP ;  /* 0x0000000000007918 */ /* 0x000fc60000000000 */
[----:B------:R1:W-:Y:S01]  /*2960*/  STS.128 [R37], R4 ;  /* 0x0000000425007388 */ /* 0x0003e20000000c00 */
[----:B------:R2:W-:Y:S06]  /*2970*/  MEMBAR.ALL.CTA ;  /* 0x0000000000007992 */ /* 0x0005ec0000008000 */
[----:B--2---:R-:W2:Y:S02]  /*2980*/  FENCE.VIEW.ASYNC.S ;  /* 0x00000000000073c6 */ /* 0x004ea40000000000 */
[----:B--2---:R-:W-:Y:S06]  /*2990*/  BAR.SYNC.DEFER_BLOCKING 0x8, 0x80 ;  /* 0x0202000000007b1d */ /* 0x004fec0000010000 */
[----:B------:R-:W-:Y:S05]  /*29a0*/  @P1 BRA `(.L_x_35) ;  /* 0x0000000000381947 */ /* 0x000fea0003800000 */
[----:B------:R-:W-:Y:S01]  /*29b0*/  ELECT P2, URZ, PT ;  /* 0x0000000000ff782f */ /* 0x000fe20003840000 */
[----:B------:R-:W-:-:S12]  /*29c0*/  BSSY.RECONVERGENT B0, `(.L_x_35) ;  /* 0x000000c000007945 */ /* 0x000fd80003800200 */
[----:B------:R-:W-:Y:S05]  /*29d0*/  @!P2 BRA `(.L_x_36) ;  /* 0x000000000028a947 */ /* 0x000fea0003800000 */
[----:B------:R-:W2:Y:S01]  /*29e0*/  LDCU.64 UR8, c[0x0][0x348] ;  /* 0x00006900ff0877ac */ /* 0x000ea20008000a00 */
[----:B------:R-:W-:Y:S02]  /*29f0*/  R2UR UR10, R21 ;  /* 0x00000000150a72ca */ /* 0x000fe400000e0000 */
[----:B------:R-:W-:Y:S02]  /*2a00*/  R2UR UR4, R0 ;  /* 0x00000000000472ca */ /* 0x000fe400000e0000 */
[----:B------:R-:W-:Y:S02]  /*2a10*/  R2UR UR5, R32 ;  /* 0x00000000200572ca */ /* 0x000fe400000e0000 */
[----:B------:R-:W-:-:S09]  /*2a20*/  R2UR UR6, R33 ;  /* 0x00000000210672ca */ /* 0x000fd200000e0000 */
[----:B------:R-:W-:Y:S02]  /*2a30*/  ULEA UR4, UR10, UR4, 0xd ;  /* 0x000000040a047291 */ /* 0x000fe4000f8e68ff */
[----:B--2---:R-:W-:-:S04]  /*2a40*/  UIADD3 UR8, UP0, UPT, UR8, 0x240, URZ ;  /* 0x0000024008087890 */ /* 0x004fc8000ff1e0ff */
[----:B------:R-:W-:-:S09]  /*2a50*/  UIADD3.X UR9, UPT, UPT, URZ, UR9, URZ, UP0, !UPT ;  /* 0x00000009ff097290 */ /* 0x000fd200087fe4ff */
[----:B------:R2:W-:Y:S02]  /*2a60*/  UTMASTG.2D [UR4], [UR8] ;  /* 0x00000004080073b5 */ /* 0x0005e40008008000 */
[----:B--2---:R0:W-:Y:S02]  /*2a70*/  UTMACMDFLUSH ;  /* 0x00000000000079b7 */ /* 0x0041e40000000000 */
.L_x_36:
[----:B------:R-:W-:Y:S05]  /*2a80*/  BSYNC.RECONVERGENT B0 ;  /* 0x0000000000007941 */ /* 0x000fea0003800200 */
.L_x_35:
[----:B------:R-:W-:Y:S05]  /*2a90*/  @P1 BRA `(.L_x_37) ;  /* 0x0000000000041947 */ /* 0x000fea0003800000 */
[----:B------:R-:W-:-:S04]  /*2aa0*/  DEPBAR.LE SB0, 0x1 ;  /* 0x000080400000791a */ /* 0x000fc80000000000 */
.L_x_37:
[----:B------:R-:W-:Y:S01]  /*2ab0*/  BAR.SYNC.DEFER_BLOCKING 0x8, 0x80 ;  /* 0x0202000000007b1d */ /* 0x000fe20000010000 */
[----:B------:R-:W-:-:S04]  /*2ac0*/  LOP3.LUT R53, R21, 0x1, RZ, 0xc0, !PT ;  /* 0x0000000115357812 */ /* 0x000fc800078ec0ff */
[----:B------:R-:W-:Y:S01]  /*2ad0*/  LOP3.LUT R21, R53, 0x1, RZ, 0x3c, !PT ;  /* 0x0000000135157812 */ /* 0x000fe200078e3cff */
[----:B-1----:R-:W1:Y:S04]  /*2ae0*/  LDTM.x8 R12, tmem[UR7+0x20] ;  /* 0x00002007000c79ee */ /* 0x002e6800081c0000 */
[C---:B------:R-:W-:Y:S02]  /*2af0*/  IMAD R35, R21.reuse, 0x2000, R30 ;  /* 0x0000200015237824 */ /* 0x040fe400078e021e */
[----:B------:R-:W-:Y:S02]  /*2b00*/  IMAD R50, R21, 0x2000, R0 ;  /* 0x0000200015327824 */ /* 0x000fe400078e0200 */
[----:B------:R-:W-:-:S04]  /*2b10*/  IMAD R34, R28, 0x80, R35 ;  /* 0x000000801c227824 */ /* 0x000fc800078e0223 */
[--C-:B------:R-:W-:Y:S02]  /*2b20*/  IMAD R37, R27, 0x10, R34.reuse ;  /* 0x000000101b257824 */ /* 0x100fe400078e0222 */
[--C-:B------:R-:W-:Y:S02]  /*2b30*/  IMAD R35, R26, 0x10, R34.reuse ;  /* 0x000000101a237824 */ /* 0x100fe400078e0222 */
[C---:B------:R-:W-:Y:S01]  /*2b40*/  IMAD.IADD R37, R0.reuse, 0x1, R37 ;  /* 0x0000000100257824 */ /* 0x040fe200078e0225 */
[----:B------:R-:W-:Y:S01]  /*2b50*/  NOP ;  /* 0x0000000000007918 */ /* 0x000fe20000000000 */
[----:B-1----:R-:W1:Y:S01]  /*2b60*/  LDTM.x8 R4, tmem[UR7+0x28] ;  /* 0x00002807000479ee */ /* 0x002e6200081c0000 */
[----:B------:R-:W-:Y:S02]  /*2b70*/  IMAD.IADD R35, R0, 0x1, R35 ;  /* 0x0000000100237824 */ /* 0x000fe400078e0223 */
[--C-:B------:R-:W-:Y:S02]  /*2b80*/  IMAD R39, R25, 0x10, R34.reuse ;  /* 0x0000001019277824 */ /* 0x100fe400078e0222 */
[----:B------:R-:W-:Y:S01]  /*2b90*/  IMAD R51, R24, 0x10, R34 ;  /* 0x0000001018337824 */ /* 0x000fe200078e0222 */
[----:B------:R-:W-:Y:S01]  /*2ba0*/  F2FP.BF16.F32.PACK_AB R44, R13, R12 ;  /* 0x0000000c0d2c723e */ /* 0x000fe200000010ff */
[C---:B------:R-:W-:Y:S01]  /*2bb0*/  IMAD.IADD R39, R0.reuse, 0x1, R39 ;  /* 0x0000000100277824 */ /* 0x040fe200078e0227 */
[----:B------:R-:W-:Y:S01]  /*2bc0*/  F2FP.BF16.F32.PACK_AB R45, R15, R14 ;  /* 0x0000000e0f2d723e */ /* 0x000fe200000010ff */
[----:B------:R-:W-:Y:S01]  /*2bd0*/  IMAD.IADD R51, R0, 0x1, R51 ;  /* 0x0000000100337824 */ /* 0x000fe200078e0233 */
[----:B------:R-:W-:-:S02]  /*2be0*/  F2FP.BF16.F32.PACK_AB R46, R17, R16 ;  /* 0x00000010112e723e */ /* 0x000fc400000010ff */
[----:B------:R-:W-:-:S05]  /*2bf0*/  F2FP.BF16.F32.PACK_AB R47, R19, R18 ;  /* 0x00000012132f723e */ /* 0x000fca00000010ff */
[----:B------:R2:W-:Y:S01]  /*2c00*/  STS.128 [R37], R44 ;  /* 0x0000002c25007388 */ /* 0x0005e20000000c00 */
[----:B------:R-:W-:Y:S01]  /*2c10*/  NOP ;  /* 0x0000000000007918 */ /* 0x000fe20000000000 */
[----:B-1----:R-:W1:Y:S01]  /*2c20*/  LDTM.x8 R12, tmem[UR7+0x30] ;  /* 0x00003007000c79ee */ /* 0x002e6200081c0000 */
[----:B------:R-:W-:Y:S02]  /*2c30*/  F2FP.BF16.F32.PACK_AB R40, R5, R4 ;  /* 0x000000040528723e */ /* 0x000fe400000010ff */
[----:B------:R-:W-:Y:S02]  /*2c40*/  F2FP.BF16.F32.PACK_AB R41, R7, R6 ;  /* 0x000000060729723e */ /* 0x000fe400000010ff */
[----:B------:R-:W-:Y:S02]  /*2c50*/  F2FP.BF16.F32.PACK_AB R42, R9, R8 ;  /* 0x00000008092a723e */ /* 0x000fe400000010ff */
        /* <DEDUP_REMOVED lines=10> */
[----:B-1----:R-:W-:Y:S02]  /*2d00*/  F2FP.BF16.F32.PACK_AB R4, R5, R4 ;  /* 0x000000040504723e */ /* 0x002fe400000010ff */
[----:B------:R-:W-:Y:S02]  /*2d10*/  F2FP.BF16.F32.PACK_AB R5, R7, R6 ;  /* 0x000000060705723e */ /* 0x000fe400000010ff */
[----:B------:R-:W-:Y:S02]  /*2d20*/  F2FP.BF16.F32.PACK_AB R6, R9, R8 ;  /* 0x000000080906723e */ /* 0x000fe400000010ff */
[----:B------:R-:W-:-:S05]  /*2d30*/  F2FP.BF16.F32.PACK_AB R7, R11, R10 ;  /* 0x0000000a0b07723e */ /* 0x000fca00000010ff */
[----:B------:R2:W-:Y:S01]  /*2d40*/  STS.128 [R51], R4 ;  /* 0x0000000433007388 */ /* 0x0005e20000000c00 */
[----:B------:R1:W-:Y:S06]  /*2d50*/  MEMBAR.ALL.CTA ;  /* 0x0000000000007992 */ /* 0x0003ec0000008000 */
[----:B-1----:R-:W1:Y:S02]  /*2d60*/  FENCE.VIEW.ASYNC.S ;  /* 0x00000000000073c6 */ /* 0x002e640000000000 */
[----:B-1----:R-:W-:Y:S06]  /*2d70*/  BAR.SYNC.DEFER_BLOCKING 0x8, 0x80 ;  /* 0x0202000000007b1d */ /* 0x002fec0000010000 */
[----:B------:R-:W-:Y:S05]  /*2d80*/  @P1 BRA `(.L_x_38) ;  /* 0x0000000000381947 */ /* 0x000fea0003800000 */
[----:B------:R-:W-:Y:S01]  /*2d90*/  ELECT P2, URZ, PT ;  /* 0x0000000000ff782f */ /* 0x000fe20003840000 */
[----:B------:R-:W-:-:S12]  /*2da0*/  BSSY.RECONVERGENT B0, `(.L_x_39) ;  /* 0x000000b000007945 */ /* 0x000fd80003800200 */
[----:B------:R-:W-:Y:S05]  /*2db0*/  @!P2 BRA `(.L_x_40) ;  /* 0x000000000024a947 */ /* 0x000fea0003800000 */
[----:B------:R-:W1:Y:S01]  /*2dc0*/  LDCU.64 UR8, c[0x0][0x348] ;  /* 0x00006900ff0877ac */ /* 0x000e620008000a00 */
[----:B------:R-:W-:Y:S02]  /*2dd0*/  R2UR UR5, R32 ;  /* 0x00000000200572ca */ /* 0x000fe400000e0000 */
[----:B------:R-:W-:Y:S02]  /*2de0*/  R2UR UR4, R50 ;  /* 0x00000000320472ca */ /* 0x000fe400000e0000 */
[----:B------:R-:W-:-:S09]  /*2df0*/  R2UR UR6, R33 ;  /* 0x00000000210672ca */ /* 0x000fd200000e0000 */
[----:B------:R-:W-:Y:S02]  /*2e00*/  UIADD3 UR5, UPT, UPT, UR5, 0x20, URZ ;  /* 0x0000002005057890 */ /* 0x000fe4000fffe0ff */
[----:B-1----:R-:W-:-:S04]  /*2e10*/  UIADD3 UR8, UP0, UPT, UR8, 0x240, URZ ;  /* 0x0000024008087890 */ /* 0x002fc8000ff1e0ff */
[----:B------:R-:W-:-:S09]  /*2e20*/  UIADD3.X UR9, UPT, UPT, URZ, UR9, URZ, UP0, !UPT ;  /* 0x00000009ff097290 */ /* 0x000fd200087fe4ff */
[----:B------:R1:W-:Y:S02]  /*2e30*/  UTMASTG.2D [UR4], [UR8] ;  /* 0x00000004080073b5 */ /* 0x0003e40008008000 */
[----:B-1----:R0:W-:Y:S02]  /*2e40*/  UTMACMDFLUSH ;  /* 0x00000000000079b7 */ /* 0x0021e40000000000 */
.L_x_40:
[----:B------:R-:W-:Y:S05]  /*2e50*/  BSYNC.RECONVERGENT B0 ;  /* 0x0000000000007941 */ /* 0x000fea0003800200 */
.L_x_39:
[----:B------:R-:W-:-:S04]  /*2e60*/  DEPBAR.LE SB0, 0x1 ;  /* 0x000080400000791a */ /* 0x000fc80000000000 */
.L_x_38:
[----:B------:R-:W-:Y:S01]  /*2e70*/  BAR.SYNC.DEFER_BLOCKING 0x8, 0x80 ;  /* 0x0202000000007b1d */ /* 0x000fe20000010000 */
[C---:B--2---:R-:W-:Y:S02]  /*2e80*/  IMAD R41, R53.reuse, 0x2000, R30 ;  /* 0x0000200035297824 */ /* 0x044fe400078e021e */
[----:B------:R-:W-:Y:S02]  /*2e90*/  IMAD R48, R53, 0x2000, R0 ;  /* 0x0000200035307824 */ /* 0x000fe400078e0200 */
[----:B------:R-:W-:Y:S01]  /*2ea0*/  IMAD R38, R28, 0x80, R41 ;  /* 0x000000801c267824 */ /* 0x000fe200078e0229 */
[----:B------:R-:W1:Y:S03]  /*2eb0*/  LDTM.x8 R12, tmem[UR7+0x40] ;  /* 0x00004007000c79ee */ /* 0x000e6600081c0000 */
[----:B------:R-:W-:-:S04]  /*2ec0*/  IMAD R49, R24, 0x10, R38 ;  /* 0x0000001018317824 */ /* 0x000fc800078e0226 */
[C---:B------:R-:W-:Y:S01]  /*2ed0*/  IMAD.IADD R49, R0.reuse, 0x1, R49 ;  /* 0x0000000100317824 */ /* 0x040fe200078e0231 */
[----:B------:R-:W-:Y:S01]  /*2ee0*/  NOP ;  /* 0x0000000000007918 */ /* 0x000fe20000000000 */
[----:B-1----:R-:W1:Y:S01]  /*2ef0*/  LDTM.x8 R4, tmem[UR7+0x48] ;  /* 0x00004807000479ee */ /* 0x002e6200081c0000 */
[----:B------:R-:W-:Y:S01]  /*2f00*/  F2FP.BF16.F32.PACK_AB R44, R13, R12 ;  /* 0x0000000c0d2c723e */ /* 0x000fe200000010ff */
[----:B------:R-:W-:Y:S01]  /*2f10*/  IMAD R13, R27, 0x10, R38 ;  /* 0x000000101b0d7824 */ /* 0x000fe200078e0226 */
[----:B------:R-:W-:Y:S02]  /*2f20*/  F2FP.BF16.F32.PACK_AB R45, R15, R14 ;  /* 0x0000000e0f2d723e */ /* 0x000fe400000010ff */
[----:B------:R-:W-:Y:S01]  /*2f30*/  F2FP.BF16.F32.PACK_AB R46, R17, R16 ;  /* 0x00000010112e723e */ /* 0x000fe200000010ff */
[----:B------:R-:W-:Y:S01]  /*2f40*/  IMAD.IADD R36, R0, 0x1, R13 ;  /* 0x0000000100247824 */ /* 0x000fe200078e020d */
[----:B------:R-:W-:-:S05]  /*2f50*/  F2FP.BF16.F32.PACK_AB R47, R19, R18 ;  /* 0x00000012132f723e */ /* 0x000fca00000010ff */
[----:B------:R2:W-:Y:S01]  /*2f60*/  STS.128 [R36], R44 ;  /* 0x0000002c24007388 */ /* 0x0005e20000000c00 */
        /* <DEDUP_REMOVED lines=11> */
[----:B------:R-:W-:Y:S02]  /*3020*/  F2FP.BF16.F32.PACK_AB R12, R13, R12 ;  /* 0x0000000c0d0c723e */ /* 0x000fe400000010ff */
[----:B------:R-:W-:Y:S02]  /*3030*/  F2FP.BF16.F32.PACK_AB R13, R15, R14 ;  /* 0x0000000e0f0d723e */ /* 0x000fe400000010ff */
[----:B------:R-:W-:Y:S01]  /*3040*/  F2FP.BF16.F32.PACK_AB R14, R17, R16 ;  /* 0x00000010110e723e */ /* 0x000fe200000010ff */
[----:B------:R-:W-:Y:S01]  /*3050*/  IMAD R17, R25, 0x10, R38 ;  /* 0x0000001019117824 */ /* 0x000fe200078e0226 */
[----:B------:R-:W-:-:S03]  /*3060*/  F2FP.BF16.F32.PACK_AB R15, R19, R18 ;  /* 0x00000012130f723e */ /* 0x000fc600000010ff */
[----:B------:R-:W-:-:S05]  /*3070*/  IMAD.IADD R38, R0, 0x1, R17 ;  /* 0x0000000100267824 */ /* 0x000fca00078e0211 */
        /* <DEDUP_REMOVED lines=23> */
.L_x_43:
[----:B------:R-:W-:Y:S05]  /*31f0*/  BSYNC.RECONVERGENT B0 ;  /* 0x0000000000007941 */ /* 0x000fea0003800200 */
.L_x_42:
[----:B------:R-:W-:-:S04]  /*3200*/  DEPBAR.LE SB0, 0x1 ;  /* 0x000080400000791a */ /* 0x000fc80000000000 */
.L_x_41:
[----:B------:R-:W-:Y:S06]  /*3210*/  BAR.SYNC.DEFER_BLOCKING 0x8, 0x80 ;  /* 0x0202000000007b1d */ /* 0x000fec0000010000 */
[----:B--2---:R-:W1:Y:S01]  /*3220*/  LDTM.x8 R12, tmem[UR7+0x60] ;  /* 0x00006007000c79ee */ /* 0x004e6200081c0000 */
[----:B------:R-:W-:Y:S01]  /*3230*/  NOP ;  /* 0x0000000000007918 */ /* 0x000fe20000000000 */
[----:B-1----:R-:W1:Y:S01]  /*3240*/  LDTM.x8 R4, tmem[UR7+0x68] ;  /* 0x00006807000479ee */ /* 0x002e6200081c0000 */
[----:B------:R-:W-:Y:S02]  /*3250*/  F2FP.BF16.F32.PACK_AB R44, R13, R12 ;  /* 0x0000000c0d2c723e */ /* 0x000fe400000010ff */
[----:B------:R-:W-:-:S02]  /*3260*/  F2FP.BF16.F32.PACK_AB R45, R15, R14 ;  /* 0x0000000e0f2d723e */ /* 0x000fc400000010ff */
        /* <DEDUP_REMOVED lines=39> */
.L_x_46:
[----:B------:R-:W-:Y:S05]  /*34e0*/  BSYNC.RECONVERGENT B0 ;  /* 0x0000000000007941 */ /* 0x000fea0003800200 */
.L_x_45:
[----:B------:R-:W-:-:S04]  /*34f0*/  DEPBAR.LE SB0, 0x1 ;  /* 0x000080400000791a */ /* 0x000fc80000000000 */
.L_x_44:
        /* <DEDUP_REMOVED lines=45> */
.L_x_49:
[----:B------:R-:W-:Y:S05]  /*37d0*/  BSYNC.RECONVERGENT B0 ;  /* 0x0000000000007941 */ /* 0x000fea0003800200 */
.L_x_48:
[----:B------:R-:W-:-:S04]  /*37e0*/  DEPBAR.LE SB0, 0x1 ;  /* 0x000080400000791a */ /* 0x000fc80000000000 */
.L_x_47:
        /* <DEDUP_REMOVED lines=45> */
.L_x_52:
[----:B------:R-:W-:Y:S05]  /*3ac0*/  BSYNC.RECONVERGENT B0 ;  /* 0x0000000000007941 */ /* 0x000fea0003800200 */
.L_x_51:
[----:B------:R-:W-:-:S04]  /*3ad0*/  DEPBAR.LE SB0, 0x1 ;  /* 0x000080400000791a */ /* 0x000fc80000000000 */
.L_x_50:
[----:B------:R-:W-:Y:S01]  /*3ae0*/  BAR.SYNC.DEFER_BLOCKING 0x8, 0x80 ;  /* 0x0202000000007b1d */ /* 0x000fe20000010000 */
[----:B------:R-:W-:-:S05]  /*3af0*/  VIADD R2, R2, 0x31870 ;  /* 0x0003187002027836 */ /* 0x000fca0000000000 */
[----:B------:R-:W-:Y:S01]  /*3b00*/  PRMT R2, RZ, 0x654, R2 ;  /* 0x00000654ff027816 */ /* 0x000fe20000000002 */
[----:B--2---:R-:W1:Y:S01]  /*3b10*/  LDTM.x8 R12, tmem[UR7+0xc0] ;  /* 0x0000c007000c79ee */ /* 0x004e6200081c0000 */
        /* <DEDUP_REMOVED lines=27> */
[----:B------:R-:W-:Y:S01]  /*3cd0*/  NOP ;  /* 0x0000000000007918 */ /* 0x000fe20000000000 */
[----:B------:R2:W-:Y:S01]  /*3ce0*/  SYNCS.ARRIVE.TRANS64.RED.A1T0 RZ, [R2+URZ], RZ ;  /* 0x000000ff02ff79a7 */ /* 0x0005e200081004ff */
        /* <DEDUP_REMOVED lines=16> */
.L_x_54:
[----:B------:R-:W-:Y:S05]  /*3df0*/  BSYNC.RECONVERGENT B0 ;  /* 0x0000000000007941 */ /* 0x000fea0003800200 */
.L_x_53:
[----:B------:R-:W-:Y:S02]  /*3e00*/  IADD3 R23, PT, PT, R23, 0x89, RZ ;  /* 0x0000008917177810 */ /* 0x000fe40007ffe0ff */
[----:B------:R-:W-:Y:S01]  /*3e10*/  IADD3 R29, PT, PT, R29, 0x89, RZ ;  /* 0x000000891d1d7810 */ /* 0x000fe20007ffe0ff */
[----:B------:R-:W-:Y:S06]  /*3e20*/  @P0 BRA `(.L_x_55) ;  /* 0xffffffe400800947 */ /* 0x000fec000383ffff */
.L_x_32:
[----:B------:R-:W-:-:S13]  /*3e30*/  ISETP.NE.AND P0, PT, R3, 0x3, PT ;  /* 0x000000030300780c */ /* 0x000fda0003f05270 */
[----:B------:R-:W-:Y:S05]  /*3e40*/  @P0 EXIT ;  /* 0x000000000000094d */ /* 0x000fea0003800000 */
[----:B------:R-:W-:Y:S05]  /*3e50*/  WARPSYNC.ALL ;  /* 0x0000000000007948 */ /* 0x000fea0003800000 */
[----:B------:R-:W-:Y:S01]  /*3e60*/  NOP ;  /* 0x0000000000007918 */ /* 0x000fe20000000000 */
[----:B------:R-:W1:Y:S01]  /*3e70*/  S2UR UR5, SR_CgaCtaId ;  /* 0x00000000000579c3 */ /* 0x000e620000008800 */
[----:B------:R-:W-:Y:S02]  /*3e80*/  UMOV UR4, 0x50 ;  /* 0x0000005000047882 */ /* 0x000fe40000000000 */
[----:B-1----:R-:W-:-:S09]  /*3e90*/  ULEA UR5, UR5, UR4, 0x18 ;  /* 0x0000000405057291 */ /* 0x002fd2000f8ec0ff */
[----:B--2---:R-:W1:Y:S02]  /*3ea0*/  LDS R2, [UR5] ;  /* 0x00000005ff027984 */ /* 0x004e640008000800 */
[----:B-1----:R-:W-:-:S04]  /*3eb0*/  LOP3.LUT R0, R2, 0xffff, RZ, 0xc0, !PT ;  /* 0x0000ffff02007812 */ /* 0x002fc800078ec0ff */
[----:B------:R-:W-:-:S13]  /*3ec0*/  ISETP.NE.AND P0, PT, R0, 0xffff, PT ;  /* 0x0000ffff0000780c */ /* 0x000fda0003f05270 */
[----:B------:R-:W-:Y:S05]  /*3ed0*/  @P0 BRA `(.L_x_56) ;  /* 0x0000000000480947 */ /* 0x000fea0003800000 */
[----:B------:R-:W-:-:S04]  /*3ee0*/  SHF.R.U32.HI R0, RZ, 0x10, R2 ;  /* 0x00000010ff007819 */ /* 0x000fc80000011602 */
[----:B------:R-:W-:-:S04]  /*3ef0*/  LOP3.LUT R0, R0, 0x1, RZ, 0xc0, !PT ;  /* 0x0000000100007812 */ /* 0x000fc800078ec0ff */
[----:B------:R-:W-:-:S13]  /*3f00*/  ISETP.NE.AND P0, PT, R0, 0x1, PT ;  /* 0x000000010000780c */ /* 0x000fda0003f05270 */
[----:B------:R-:W-:Y:S05]  /*3f10*/  @P0 BRA `(.L_x_57) ;  /* 0x00000000002c0947 */ /* 0x000fea0003800000 */
[----:B------:R-:W1:Y:S01]  /*3f20*/  S2R R0, SR_LANEID ;  /* 0x0000000000007919 */ /* 0x000e620000000000 */
[----:B------:R-:W-:Y:S01]  /*3f30*/  IMAD.MOV.U32 R2, RZ, RZ, -0x20000 ;  /* 0xfffe0000ff027424 */ /* 0x000fe200078e00ff */
[----:B------:R-:W-:Y:S02]  /*3f40*/  VOTEU.ANY UR6, UPT, PT ;  /* 0x0000000000067886 */ /* 0x000fe400038e0100 */
[----:B------:R-:W-:Y:S01]  /*3f50*/  UFLO.U32 UR6, UR6 ;  /* 0x00000006000672bd */ /* 0x000fe200080e0000 */
[----:B------:R-:W2:Y:S05]  /*3f60*/  REDUX UR4, R2 ;  /* 0x00000000020473c4 */ /* 0x000eaa0000000000 */
[----:B-1----:R-:W-:-:S02]  /*3f70*/  ISETP.EQ.U32.AND P0, PT, R0, UR6, PT ;  /* 0x0000000600007c0c */ /* 0x002fc4000bf02070 */
[----:B--2---:R-:W-:Y:S01]  /*3f80*/  MOV R0, UR4 ;  /* 0x0000000400007c02 */ /* 0x004fe20008000f00 */
[----:B------:R-:W-:-:S05]  /*3f90*/  UMOV UR4, 0xfffe0000 ;  /* 0xfffe000000047882 */ /* 0x000fca0000000000 */
[----:B------:R1:W-:Y:S05]  /*3fa0*/  UTCATOMSWS.AND URZ, UR4 ;  /* 0x0000000400ff79e3 */ /* 0x0003ea0008000000 */
[----:B------:R1:W-:Y:S01]  /*3fb0*/  @P0 ATOMS.AND RZ, [UR5], R0 ;  /* 0x00000000ffff098c */ /* 0x0003e2000a800005 */
[----:B------:R-:W-:Y:S05]  /*3fc0*/  BRA `(.L_x_58) ;  /* 0x0000000000147947 */ /* 0x000fea0003800000 */
.L_x_57:
[----:B------:R-:W-:Y:S02]  /*3fd0*/  MOV R2, 0x3ff0 ;  /* 0x00003ff000027802 */ /* 0x000fe40000000f00 */
[----:B------:R-:W-:Y:S05]  /*3fe0*/  CALL.REL.NOINC `($__internal_0_$__cuda_sm10x_tcgen05_guardrail_trap_col_being_dealloced_not_returned_by_alloc) ;  /* 0x0000000400047944 */ /* 0x000fea0003c00000 */
[----:B------:R-:W-:Y:S05]  /*3ff0*/  BRA `(.L_x_58) ;  /* 0x0000000000087947 */ /* 0x000fea0003800000 */
.L_x_56:
[----:B------:R-:W-:Y:S02]  /*4000*/  MOV R2, 0x4020 ;  /* 0x0000402000027802 */ /* 0x000fe40000000f00 */
[----:B------:R-:W-:Y:S05]  /*4010*/  CALL.REL.NOINC `($__internal_2_$__cuda_sm10x_tcgen05_guardrail_trap_unallocated_columns_being_dealloced) ;  /* 0x0000000400107944 */ /* 0x000fea0003c00000 */
.L_x_58:
[----:B------:R-:W-:Y:S01]  /*4020*/  NOP ;  /* 0x0000000000007918 */ /* 0x000fe20000000000 */
[----:B-1----:R-:W-:Y:S05]  /*4030*/  EXIT ;  /* 0x000000000000794d */ /* 0x002fea0003800000 */
.L_x_14:
[----:B------:R-:W-:-:S07]  /*4040*/  MOV R4, R5 ;  /* 0x0000000500047202 */ /* 0x000fce0000000f00 */
.L_x_59:
[----:B-1----:R1:W2:Y:S02]  /*4050*/  SYNCS.PHASECHK.TRANS64.TRYWAIT P0, [R2+URZ+0x31800], R5 ;  /* 0x03180005020075a7 */ /* 0x0022a400080011ff */
[----:B--2---:R-:W-:Y:S05]  /*4060*/  @!P0 NANOSLEEP.SYNCS 0x989680 ;  /* 0x009896800000895d */ /* 0x004fea0003900000 */
[----:B------:R-:W2:Y:S02]  /*4070*/  @!P0 SYNCS.PHASECHK.TRANS64 P0, [R2+URZ+0x31800], R5 ;  /* 0x03180005020085a7 */ /* 0x000ea400080010ff */
[----:B--2---:R-:W-:Y:S05]  /*4080*/  @!P0 BRA `(.L_x_59) ;  /* 0xfffffffc00f08947 */ /* 0x004fea000383ffff */
[----:B------:R-:W-:Y:S05]  /*4090*/  BRA `(.L_x_60) ;  /* 0xffffffc800687947 */ /* 0x000fea000383ffff */
.L_x_18:
[----:B------:R-:W-:Y:S02]  /*40a0*/  MOV R8, UR10 ;  /* 0x0000000a00087c02 */ /* 0x000fe40008000f00 */
[----:B------:R-:W-:Y:S02]  /*40b0*/  MOV R9, UR10 ;  /* 0x0000000a00097c02 */ /* 0x000fe40008000f00 */
[----:B------:R-:W-:-:S07]  /*40c0*/  MOV R0, UR9 ;  /* 0x0000000900007c02 */ /* 0x000fce0008000f00 */
.L_x_61:
[----:B-1----:R1:W2:Y:S02]  /*40d0*/  SYNCS.PHASECHK.TRANS64.TRYWAIT P0, [R0+URZ+0x31870], R9 ;  /* 0x03187009000075a7 */ /* 0x0022a400080011ff */
[----:B--2---:R-:W-:Y:S05]  /*40e0*/  @!P0 NANOSLEEP.SYNCS 0x989680 ;  /* 0x009896800000895d */ /* 0x004fea0003900000 */
[----:B------:R-:W2:Y:S02]  /*40f0*/  @!P0 SYNCS.PHASECHK.TRANS64 P0, [R0+URZ+0x31870], R9 ;  /* 0x03187009000085a7 */ /* 0x000ea400080010ff */
[----:B--2---:R-:W-:Y:S05]  /*4100*/  @!P0 BRA `(.L_x_61) ;  /* 0xfffffffc00f08947 */ /* 0x004fea000383ffff */
[----:B------:R-:W-:Y:S05]  /*4110*/  BRA `(.L_x_62) ;  /* 0xffffffcc00f47947 */ /* 0x000fea000383ffff */
.L_x_19:
[----:B------:R-:W-:Y:S02]  /*4120*/  MOV R2, UR10 ;  /* 0x0000000a00027c02 */ /* 0x000fe40008000f00 */
[----:B------:R-:W-:Y:S07]  /*4130*/  MOV R8, R9 ;  /* 0x0000000900087202 */ /* 0x000fee0000000f00 */
.L_x_63:
[----:B-1----:R1:W2:Y:S02]  /*4140*/  SYNCS.PHASECHK.TRANS64.TRYWAIT P0, [R2+URZ+0x31840], R9 ;  /* 0x03184009020075a7 */ /* 0x0022a400080011ff */
[----:B--2---:R-:W-:Y:S05]  /*4150*/  @!P0 NANOSLEEP.SYNCS 0x989680 ;  /* 0x009896800000895d */ /* 0x004fea0003900000 */
[----:B------:R-:W2:Y:S02]  /*4160*/  @!P0 SYNCS.PHASECHK.TRANS64 P0, [R2+URZ+0x31840], R9 ;  /* 0x03184009020085a7 */ /* 0x000ea400080010ff */
[----:B--2---:R-:W-:Y:S05]  /*4170*/  @!P0 BRA `(.L_x_63) ;  /* 0xfffffffc00f08947 */ /* 0x004fea000383ffff */
[----:B------:R-:W-:Y:S05]  /*4180*/  BRA `(.L_x_64) ;  /* 0xffffffcc00f87947 */ /* 0x000fea000383ffff */
.L_x_21:
[----:B------:R-:W-:Y:S02]  /*4190*/  MOV R2, UR13 ;  /* 0x0000000d00027c02 */ /* 0x000fe40008000f00 */
[----:B------:R-:W-:Y:S07]  /*41a0*/  MOV R8, R9 ;  /* 0x0000000900087202 */ /* 0x000fee0000000f00 */
.L_x_65:
[----:B-1----:R1:W2:Y:S02]  /*41b0*/  SYNCS.PHASECHK.TRANS64.TRYWAIT P0, [R2+URZ+0x31840], R9 ;  /* 0x03184009020075a7 */ /* 0x0022a400080011ff */
[----:B--2---:R-:W-:Y:S05]  /*41c0*/  @!P0 NANOSLEEP.SYNCS 0x989680 ;  /* 0x009896800000895d */ /* 0x004fea0003900000 */
[----:B------:R-:W2:Y:S02]  /*41d0*/  @!P0 SYNCS.PHASECHK.TRANS64 P0, [R2+URZ+0x31840], R9 ;  /* 0x03184009020085a7 */ /* 0x000ea400080010ff */
[----:B--2---:R-:W-:Y:S05]  /*41e0*/  @!P0 BRA `(.L_x_65) ;  /* 0xfffffffc00f08947 */ /* 0x004fea000383ffff */
[----:B------:R-:W-:Y:S05]  /*41f0*/  BRA `(.L_x_66) ;  /* 0xffffffd000d07947 */ /* 0x000fea000383ffff */
.L_x_25:
[----:B------:R-:W-:-:S04]  /*4200*/  SHF.L.U32 R4, R9, 0x1f, RZ ;  /* 0x0000001f09047819 */ /* 0x000fc800000006ff */
[----:B------:R-:W-:-:S07]  /*4210*/  MOV R5, R4 ;  /* 0x0000000400057202 */ /* 0x000fce0000000f00 */
.L_x_67:
[----:B-1----:R1:W2:Y:S02]  /*4220*/  SYNCS.PHASECHK.TRANS64.TRYWAIT P0, [R3+URZ+0x31820], R5 ;  /* 0x03182005030075a7 */ /* 0x0022a400080011ff */
[----:B--2---:R-:W-:Y:S05]  /*4230*/  @!P0 NANOSLEEP.SYNCS 0x989680 ;  /* 0x009896800000895d */ /* 0x004fea0003900000 */
[----:B------:R-:W2:Y:S02]  /*4240*/  @!P0 SYNCS.PHASECHK.TRANS64 P0, [R3+URZ+0x31820], R5 ;  /* 0x03182005030085a7 */ /* 0x000ea400080010ff */
[----:B--2---:R-:W-:Y:S05]  /*4250*/  @!P0 BRA `(.L_x_67) ;  /* 0xfffffffc00f08947 */ /* 0x004fea000383ffff */
[----:B------:R-:W-:Y:S05]  /*4260*/  BRA `(.L_x_68) ;  /* 0xffffffd800287947 */ /* 0x000fea000383ffff */
.L_x_26:
[----:B-1----:R-:W-:-:S07]  /*4270*/  MOV R5, R4 ;  /* 0x0000000400057202 */ /* 0x002fce0000000f00 */
.L_x_69:
[----:B-1----:R1:W2:Y:S02]  /*4280*/  SYNCS.PHASECHK.TRANS64.TRYWAIT P0, [R3+URZ+0x31828], R5 ;  /* 0x03182805030075a7 */ /* 0x0022a400080011ff */
[----:B--2---:R-:W-:Y:S05]  /*4290*/  @!P0 NANOSLEEP.SYNCS 0x989680 ;  /* 0x009896800000895d */ /* 0x004fea0003900000 */
[----:B------:R-:W2:Y:S02]  /*42a0*/  @!P0 SYNCS.PHASECHK.TRANS64 P0, [R3+URZ+0x31828], R5 ;  /* 0x03182805030085a7 */ /* 0x000ea400080010ff */
[----:B--2---:R-:W-:Y:S05]  /*42b0*/  @!P0 BRA `(.L_x_69) ;  /* 0xfffffffc00f08947 */ /* 0x004fea000383ffff */
[----:B------:R-:W-:Y:S05]  /*42c0*/  BRA `(.L_x_70) ;  /* 0xffffffd800b87947 */ /* 0x000fea000383ffff */
.L_x_27:
[----:B-1----:R-:W-:-:S07]  /*42d0*/  MOV R5, R4 ;  /* 0x0000000400057202 */ /* 0x002fce0000000f00 */
.L_x_71:
[----:B-1----:R1:W2:Y:S02]  /*42e0*/  SYNCS.PHASECHK.TRANS64.TRYWAIT P0, [R3+URZ+0x31830], R5 ;  /* 0x03183005030075a7 */ /* 0x0022a400080011ff */
[----:B--2---:R-:W-:Y:S05]  /*42f0*/  @!P0 NANOSLEEP.SYNCS 0x989680 ;  /* 0x009896800000895d */ /* 0x004fea0003900000 */
[----:B------:R-:W2:Y:S02]  /*4300*/  @!P0 SYNCS.PHASECHK.TRANS64 P0, [R3+URZ+0x31830], R5 ;  /* 0x03183005030085a7 */ /* 0x000ea400080010ff */
[----:B--2---:R-:W-:Y:S05]  /*4310*/  @!P0 BRA `(.L_x_71) ;  /* 0xfffffffc00f08947 */ /* 0x004fea000383ffff */
[----:B------:R-:W-:Y:S05]  /*4320*/  BRA `(.L_x_72) ;  /* 0xffffffd800f87947 */ /* 0x000fea000383ffff */
.L_x_28:
[-C--:B------:R-:W-:Y:S02]  /*4330*/  MOV R20, R4.reuse ;  /* 0x0000000400147202 */ /* 0x080fe40000000f00 */
[----:B------:R-:W-:-:S07]  /*4340*/  MOV R21, R4 ;  /* 0x0000000400157202 */ /* 0x000fce0000000f00 */
.L_x_73:
[----:B-1----:R1:W2:Y:S02]  /*4350*/  SYNCS.PHASECHK.TRANS64.TRYWAIT P0, [R3+URZ+0x31838], R21 ;  /* 0x03183815030075a7 */ /* 0x0022a400080011ff */
[----:B--2---:R-:W-:Y:S05]  /*4360*/  @!P0 NANOSLEEP.SYNCS 0x989680 ;  /* 0x009896800000895d */ /* 0x004fea0003900000 */
[----:B------:R-:W2:Y:S02]  /*4370*/  @!P0 SYNCS.PHASECHK.TRANS64 P0, [R3+URZ+0x31838], R21 ;  /* 0x03183815030085a7 */ /* 0x000ea400080010ff */
[----:B--2---:R-:W-:Y:S05]  /*4380*/  @!P0 BRA `(.L_x_73) ;  /* 0xfffffffc00f08947 */ /* 0x004fea000383ffff */
[----:B------:R-:W-:Y:S05]  /*4390*/  BRA `(.L_x_74) ;  /* 0xffffffdc00307947 */ /* 0x000fea000383ffff */
.L_x_33:
[----:B------:R-:W-:-:S07]  /*43a0*/  MOV R4, R5 ;  /* 0x0000000500047202 */ /* 0x000fce0000000f00 */
.L_x_75:
[----:B-1----:R1:W2:Y:S02]  /*43b0*/  SYNCS.PHASECHK.TRANS64.TRYWAIT P2, [R2+URZ+0x31860], R5 ;  /* 0x03186005020075a7 */ /* 0x0022a400080411ff */
[----:B--2---:R-:W-:Y:S05]  /*43c0*/  @!P2 NANOSLEEP.SYNCS 0x989680 ;  /* 0x009896800000a95d */ /* 0x004fea0003900000 */
[----:B------:R-:W2:Y:S02]  /*43d0*/  @!P2 SYNCS.PHASECHK.TRANS64 P2, [R2+URZ+0x31860], R5 ;  /* 0x031860050200a5a7 */ /* 0x000ea400080410ff */
[----:B--2---:R-:W-:Y:S05]  /*43e0*/  @!P2 BRA `(.L_x_75) ;  /* 0xfffffffc00f0a947 */ /* 0x004fea000383ffff */
[----:B------:R-:W-:Y:S05]  /*43f0*/  BRA `(.L_x_76) ;  /* 0xffffffe0005c7947 */ /* 0x000fea000383ffff */
        .weak           $__internal_0_$__cuda_sm10x_tcgen05_guardrail_trap_col_being_dealloced_not_returned_by_alloc
        .type           $__internal_0_$__cuda_sm10x_tcgen05_guardrail_trap_col_being_dealloced_not_returned_by_alloc,@function
        .size           $__internal_0_$__cuda_sm10x_tcgen05_guardrail_trap_col_being_dealloced_not_returned_by_alloc,($__internal_1_$__cuda_sm10x_tcgen05_guardrail_trap_phase_invalid_during_alloc - $__internal_0_$__cuda_sm10x_tcgen05_guardrail_trap_col_being_dealloced_not_returned_by_alloc)
$__internal_0_$__cuda_sm10x_tcgen05_guardrail_trap_col_being_dealloced_not_returned_by_alloc:
[----:B------:R-:W-:Y:S05]  /*4400*/  BPT.TRAP 0x1 ;  /* 0x000000040000795c */ /* 0x000fea0000300000 */
[----:B------:R-:W-:-:S04]  /*4410*/  HFMA2 R3, -RZ, RZ, 0, 0 ;  /* 0x00000000ff037431 */ /* 0x000fc800000001ff */
[----:B------:R-:W-:Y:S05]  /*4420*/  RET.REL.NODEC R2 `(_ZN9deep_gemm24sm100_fp8_gemm_1d1d_implILN4cute4UMMA5MajorE0ELS3_0ELj0ELj4096ELj7168ELj128ELj224ELj128ELj1ELj128ELj128ELj64ELj4ELj128ELj128ELj1ELb0ELj137ELNS_8GemmTypeE0ELb0EN7cutlass10bfloat16_tENS_16EpilogueIdentityEEEvPijjj14CUtensorMap_stS9_S9_S9_S9_) ;  /* 0xffffffb802f47950 */ /* 0x000fea0003c3ffff */
        .weak           $__internal_1_$__cuda_sm10x_tcgen05_guardrail_trap_phase_invalid_during_alloc
        .type           $__internal_1_$__cuda_sm10x_tcgen05_guardrail_trap_phase_invalid_during_alloc,@function
        .size           $__internal_1_$__cuda_sm10x_tcgen05_guardrail_trap_phase_invalid_during_alloc,($__internal_2_$__cuda_sm10x_tcgen05_guardrail_trap_unallocated_columns_being_dealloced - $__internal_1_$__cuda_sm10x_tcgen05_guardrail_trap_phase_invalid_during_alloc)
$__internal_1_$__cuda_sm10x_tcgen05_guardrail_trap_phase_invalid_during_alloc:
[----:B------:R-:W-:Y:S05]  /*4430*/  BPT.TRAP 0x1 ;  /* 0x000000040000795c */ /* 0x000fea0000300000 */
[----:B------:R-:W-:-:S04]  /*4440*/  MOV R5, 0x0 ;  /* 0x0000000000057802 */ /* 0x000fc80000000f00 */
[----:B------:R-:W-:Y:S05]  /*4450*/  RET.REL.NODEC R4 `(_ZN9deep_gemm24sm100_fp8_gemm_1d1d_implILN4cute4UMMA5MajorE0ELS3_0ELj0ELj4096ELj7168ELj128ELj224ELj128ELj1ELj128ELj128ELj64ELj4ELj128ELj128ELj1ELb0ELj137ELNS_8GemmTypeE0ELb0EN7cutlass10bfloat16_tENS_16EpilogueIdentityEEEvPijjj14CUtensorMap_stS9_S9_S9_S9_) ;  /* 0xffffffb804e87950 */ /* 0x000fea0003c3ffff */
        .weak           $__internal_2_$__cuda_sm10x_tcgen05_guardrail_trap_unallocated_columns_being_dealloced
        .type           $__internal_2_$__cuda_sm10x_tcgen05_guardrail_trap_unallocated_columns_being_dealloced,@function
        .size           $__internal_2_$__cuda_sm10x_tcgen05_guardrail_trap_unallocated_columns_being_dealloced,($__internal_3_$__cuda_sm20_div_u16 - $__internal_2_$__cuda_sm10x_tcgen05_guardrail_trap_unallocated_columns_being_dealloced)
$__internal_2_$__cuda_sm10x_tcgen05_guardrail_trap_unallocated_columns_being_dealloced:
[----:B------:R-:W-:Y:S05]  /*4460*/  BPT.TRAP 0x1 ;  /* 0x000000040000795c */ /* 0x000fea0000300000 */
[----:B------:R-:W-:-:S04]  /*4470*/  HFMA2 R3, -RZ, RZ, 0, 0 ;  /* 0x00000000ff037431 */ /* 0x000fc800000001ff */
[----:B------:R-:W-:Y:S05]  /*4480*/  RET.REL.NODEC R2 `(_ZN9deep_gemm24sm100_fp8_gemm_1d1d_implILN4cute4UMMA5MajorE0ELS3_0ELj0ELj4096ELj7168ELj128ELj224ELj128ELj1ELj128ELj128ELj64ELj4ELj128ELj128ELj1ELb0ELj137ELNS_8GemmTypeE0ELb0EN7cutlass10bfloat16_tENS_16EpilogueIdentityEEEvPijjj14CUtensorMap_stS9_S9_S9_S9_) ;  /* 0xffffffb802dc7950 */ /* 0x000fea0003c3ffff */
        .weak           $__internal_3_$__cuda_sm20_div_u16
        .type           $__internal_3_$__cuda_sm20_div_u16,@function
        .size           $__internal_3_$__cuda_sm20_div_u16,(.L_x_81 - $__internal_3_$__cuda_sm20_div_u16)
$__internal_3_$__cuda_sm20_div_u16:
[----:B------:R-:W1:Y:S01]  /*4490*/  I2F.U16 R8, R35 ;  /* 0x0000002300087306 */ /* 0x000e620000101000 */
[----:B------:R-:W-:-:S07]  /*44a0*/  IMAD.MOV.U32 R5, RZ, RZ, 0x4b800000 ;  /* 0x4b800000ff057424 */ /* 0x000fce00078e00ff */
[----:B------:R-:W-:Y:S01]  /*44b0*/  I2F.U16.RZ R7, R7 ;  /* 0x0000000700077306 */ /* 0x000fe2000010d000 */
[C---:B-1----:R-:W-:Y:S02]  /*44c0*/  FSETP.GEU.AND P1, PT, |R8|.reuse, 1.175494350822287508e-38, PT ;  /* 0x008000000800780b */ /* 0x042fe40003f2e200 */
[----:B------:R-:W-:Y:S02]  /*44d0*/  FSETP.GT.AND P2, PT, |R8|, 8.50705917302346158658e+37, PT ;  /* 0x7e8000000800780b */ /* 0x000fe40003f44200 */
[----:B------:R-:W-:Y:S02]  /*44e0*/  FSEL R5, R5, 1, !P1 ;  /* 0x3f80000005057808 */ /* 0x000fe40004800000 */
[----:B------:R-:W-:Y:S02]  /*44f0*/  ISETP.NE.U32.AND P1, PT, R35, RZ, PT ;  /* 0x000000ff2300720c */ /* 0x000fe40003f25070 */
[----:B------:R-:W-:-:S05]  /*4500*/  FSEL R5, R5, 0.25, !P2 ;  /* 0x3e80000005057808 */ /* 0x000fca0005000000 */
[----:B------:R-:W-:-:S06]  /*4510*/  FMUL R8, R8, R5 ;  /* 0x0000000508087220 */ /* 0x000fcc0000400000 */
[----:B------:R-:W1:Y:S02]  /*4520*/  MUFU.RCP R8, R8 ;  /* 0x0000000800087308 */ /* 0x000e640000001000 */
[----:B-1----:R-:W-:-:S04]  /*4530*/  FMUL R10, R5, R8 ;  /* 0x00000008050a7220 */ /* 0x002fc80000400000 */
[----:B------:R-:W-:-:S04]  /*4540*/  VIADD R10, R10, 0x2 ;  /* 0x000000020a0a7836 */ /* 0x000fc80000000000 */
[----:B------:R-:W-:Y:S01]  /*4550*/  FMUL.RZ R10, R7, R10 ;  /* 0x0000000a070a7220 */ /* 0x000fe2000040c000 */
[----:B------:R-:W-:-:S03]  /*4560*/  IMAD.MOV.U32 R7, RZ, RZ, 0x0 ;  /* 0x00000000ff077424 */ /* 0x000fc600078e00ff */
[----:B------:R-:W1:Y:S02]  /*4570*/  F2I.U32.TRUNC.NTZ R36, R10 ;  /* 0x0000000a00247305 */ /* 0x000e64000020f000 */
[----:B-1----:R-:W-:Y:S02]  /*4580*/  LOP3.LUT R36, R36, 0xffff, RZ, 0xc0, !PT ;  /* 0x0000ffff24247812 */ /* 0x002fe400078ec0ff */
[----:B------:R-:W-:Y:S01]  /*4590*/  @!P1 MOV R36, 0xffffffff ;  /* 0xffffffff00249802 */ /* 0x000fe20000000f00 */
[----:B------:R-:W-:Y:S06]  /*45a0*/  RET.REL.NODEC R6 `(_ZN9deep_gemm24sm100_fp8_gemm_1d1d_implILN4cute4UMMA5MajorE0ELS3_0ELj0ELj4096ELj7168ELj128ELj224ELj128ELj1ELj128ELj128ELj64ELj4ELj128ELj128ELj1ELb0ELj137ELNS_8GemmTypeE0ELb0EN7cutlass10bfloat16_tENS_16EpilogueIdentityEEEvPijjj14CUtensorMap_stS9_S9_S9_S9_) ;  /* 0xffffffb806947950 */ /* 0x000fec0003c3ffff */
.L_x_77:
[----:B------:R-:W-:-:S00]  /*45b0*/  BRA `(.L_x_77) ;  /* 0xfffffffc00fc7947 */ /* 0x000fc0000383ffff */
[----:B------:R-:W-:-:S00]  /*45c0*/  NOP ;  /* 0x0000000000007918 */ /* 0x000fc00000000000 */
        /* <DEDUP_REMOVED lines=11> */
.L_x_81:


//--------------------- .nv.shared._ZN9deep_gemm24sm100_fp8_gemm_1d1d_implILN4cute4UMMA5MajorE0ELS3_0ELj0ELj4096ELj7168ELj128ELj224ELj128ELj1ELj128ELj128ELj64ELj4ELj128ELj128ELj1ELb0ELj137ELNS_8GemmTypeE0ELb0EN7cutlass10bfloat16_tENS_16EpilogueIdentityEEEvPijjj14CUtensorMap_stS9_S9_S9_S9_ --------------------------
	.section	.nv.shared._ZN9deep_gemm24sm100_fp8_gemm_1d1d_implILN4cute4UMMA5MajorE0ELS3_0ELj0ELj4096ELj7168ELj128ELj224ELj128ELj1ELj128ELj128ELj64ELj4ELj128ELj128ELj1ELb0ELj137ELNS_8GemmTypeE0ELb0EN7cutlass10bfloat16_tENS_16EpilogueIdentityEEEvPijjj14CUtensorMap_stS9_S9_S9_S9_,"aw",@nobits
	.sectionflags	@""
	.align	1024
	.zero		1024


//--------------------- .nv.shared.reserved.0     --------------------------
	.section	.nv.shared.reserved.0,"aw",@nobits
	.align	8
	.weak		__nv_reservedSMEM_offset_0_alias
	.size		__nv_reservedSMEM_offset_0_alias, 0, 64
	.other		__nv_reservedSMEM_offset_0_alias,@"STO_CUDA_RESERVED_SHARED STV_DEFAULT"
__nv_reservedSMEM_offset_0_alias:
	.zero		0
.nv.shared.reserved.0:
	.zero		64
	.weak		__nv_reservedSMEM_allocation_phase
	.type		__nv_reservedSMEM_allocation_phase,@object
	.size		__nv_reservedSMEM_allocation_phase,(.L_0 - __nv_reservedSMEM_allocation_phase)
__nv_reservedSMEM_allocation_phase:
	.zero		1
.L_0:
	.zero		7
	.weak		__nv_reservedSMEM_devtool_atexit_pc
	.type		__nv_reservedSMEM_devtool_atexit_pc,@object
	.size		__nv_reservedSMEM_devtool_atexit_pc,(__nv_reservedSMEM_allocation_mask - __nv_reservedSMEM_devtool_atexit_pc)
__nv_reservedSMEM_devtool_atexit_pc:
	.zero		8
	.weak		__nv_reservedSMEM_allocation_mask
	.type		__nv_reservedSMEM_allocation_mask,@object
	.size		__nv_reservedSMEM_allocation_mask,(.L_2 - __nv_reservedSMEM_allocation_mask)
__nv_reservedSMEM_allocation_mask:
	.zero		4
.L_2:


//--------------------- .nv.global                --------------------------
	.section	.nv.global,"aw",@nobits
.nv.global:
	.type		_ZN47_INTERNAL_7c1a0187_9_kernel_cu_2f732c51_28959184cute1_E,@object
	.size		_ZN47_INTERNAL_7c1a0187_9_kernel_cu_2f732c51_28959184cute1_E,(_ZN47_INTERNAL_7c1a0187_9_kernel_cu_2f732c51_28959184cuda3std3__45__cpo6cbeginE - _ZN47_INTERNAL_7c1a0187_9_kernel_cu_2f732c51_28959184cute1_E)
_ZN47_INTERNAL_7c1a0187_9_kernel_cu_2f732c51_28959184cute1_E:
	.zero		1
	.type		_ZN47_INTERNAL_7c1a0187_9_kernel_cu_2f732c51_28959184cuda3std3__45__cpo6cbeginE,@object
	.size		_ZN47_INTERNAL_7c1a0187_9_kernel_cu_2f732c51_28959184cuda3std3__45__cpo6cbeginE,(_ZN47_INTERNAL_7c1a0187_9_kernel_cu_2f732c51_28959184cuda3std3__48in_placeE - _ZN47_INTERNAL_7c1a0187_9_kernel_cu_2f732c51_28959184cuda3std3__45__cpo6cbeginE)
_ZN47_INTERNAL_7c1a0187_9_kernel_cu_2f732c51_28959184cuda3std3__45__cpo6cbeginE:
	.zero		1
	.type		_ZN47_INTERNAL_7c1a0187_9_kernel_cu_2f732c51_28959184cuda3std3__48in_placeE,@object
	.size		_ZN47_INTERNAL_7c1a0187_9_kernel_cu_2f732c51_28959184cuda3std3__48in_placeE,(_ZN47_INTERNAL_7c1a0187_9_kernel_cu_2f732c51_28959184cuda3std6ranges3__45__cpo9iter_moveE - _ZN47_INTERNAL_7c1a0187_9_kernel_cu_2f732c51_28959184cuda3std3__48in_placeE)
_ZN47_INTERNAL_7c1a0187_9_kernel_cu_2f732c51_28959184cuda3std3__48in_placeE:
	.zero		1
	.type		_ZN47_INTERNAL_7c1a0187_9_kernel_cu_2f732c51_28959184cuda3std6ranges3__45__cpo9iter_moveE,@object
	.size		_ZN47_INTERNAL_7c1a0187_9_kernel_cu_2f732c51_28959184cuda3std6ranges3__45__cpo9iter_moveE,(_ZN47_INTERNAL_7c1a0187_9_kernel_cu_2f732c51_28959184cuda3std3__45__cpo5beginE - _ZN47_INTERNAL_7c1a0187_9_kernel_cu_2f732c51_28959184cuda3std6ranges3__45__cpo9iter_moveE)
_ZN47_INTERNAL_7c1a0187_9_kernel_cu_2f732c51_28959184cuda3std6ranges3__45__cpo9iter_moveE:
	.zero		1
	.type		_ZN47_INTERNAL_7c1a0187_9_kernel_cu_2f732c51_28959184cuda3std3__45__cpo5beginE,@object
	.size		_ZN47_INTERNAL_7c1a0187_9_kernel_cu_2f732c51_28959184cuda3std3__45__cpo5beginE,(_ZN47_INTERNAL_7c1a0187_9_kernel_cu_2f732c51_28959184cuda3std3__449_GLOBAL__N__7c1a0187_9_kernel_cu_2f732c51_28959186ignoreE - _ZN47_INTERNAL_7c1a0187_9_kernel_cu_2f732c51_28959184cuda3std3__45__cpo5beginE)
_ZN47_INTERNAL_7c1a0187_9_kernel_cu_2f732c51_28959184cuda3std3__45__cpo5beginE:
	.zero		1
	.type		_ZN47_INTERNAL_7c1a0187_9_kernel_cu_2f732c51_28959184cuda3std3__449_GLOBAL__N__7c1a0187_9_kernel_cu_2f732c51_28959186ignoreE,@object
	.size		_ZN47_INTERNAL_7c1a0187_9_kernel_cu_2f732c51_28959184cuda3std3__449_GLOBAL__N__7c1a0187_9_kernel_cu_2f732c51_28959186ignoreE,(_ZN47_INTERNAL_7c1a0187_9_kernel_cu_2f732c51_28959184cute7productE - _ZN47_INTERNAL_7c1a0187_9_kernel_cu_2f732c51_28959184cuda3std3__449_GLOBAL__N__7c1a0187_9_kernel_cu_2f732c51_28959186ignoreE)
_ZN47_INTERNAL_7c1a0187_9_kernel_cu_2f732c51_28959184cuda3std3__449_GLOBAL__N__7c1a0187_9_kernel_cu_2f732c51_28959186ignoreE:
	.zero		1
	.type		_ZN47_INTERNAL_7c1a0187_9_kernel_cu_2f732c51_28959184cute7productE,@object
	.size		_ZN47_INTERNAL_7c1a0187_9_kernel_cu_2f732c51_28959184cute7productE,(_ZN47_INTERNAL_7c1a0187_9_kernel_cu_2f732c51_28959184cuda3std3__45__cpo3endE - _ZN47_INTERNAL_7c1a0187_9_kernel_cu_2f732c51_28959184cute7productE)
_ZN47_INTERNAL_7c1a0187_9_kernel_cu_2f732c51_28959184cute7productE:
	.zero		1
	.type		_ZN47_INTERNAL_7c1a0187_9_kernel_cu_2f732c51_28959184cuda3std3__45__cpo3endE,@object
	.size		_ZN47_INTERNAL_7c1a0187_9_kernel_cu_2f732c51_28959184cuda3std3__45__cpo3endE,(_ZN47_INTERNAL_7c1a0187_9_kernel_cu_2f732c51_28959184cuda3std3__419piecewise_constructE - _ZN47_INTERNAL_7c1a0187_9_kernel_cu_2f732c51_28959184cuda3std3__45__cpo3endE)
_ZN47_INTERNAL_7c1a0187_9_kernel_cu_2f732c51_28959184cuda3std3__45__cpo3endE:
	.zero		1
	.type		_ZN47_INTERNAL_7c1a0187_9_kernel_cu_2f732c51_28959184cuda3std3__419piecewise_constructE,@object
	.size		_ZN47_INTERNAL_7c1a0187_9_kernel_cu_2f732c51_28959184cuda3std3__419piecewise_constructE,(_ZN47_INTERNAL_7c1a0187_9_kernel_cu_2f732c51_28959184cuda3std3__45__cpo4cendE - _ZN47_INTERNAL_7c1a0187_9_kernel_cu_2f732c51_28959184cuda3std3__419piecewise_constructE)
_ZN47_INTERNAL_7c1a0187_9_kernel_cu_2f732c51_28959184cuda3std3__419piecewise_constructE:
	.zero		1
	.type		_ZN47_INTERNAL_7c1a0187_9_kernel_cu_2f732c51_28959184cuda3std3__45__cpo4cendE,@object
	.size		_ZN47_INTERNAL_7c1a0187_9_kernel_cu_2f732c51_28959184cuda3std3__45__cpo4cendE,(_ZN47_INTERNAL_7c1a0187_9_kernel_cu_2f732c51_28959184cuda3std6ranges3__45__cpo4swapE - _ZN47_INTERNAL_7c1a0187_9_kernel_cu_2f732c51_28959184cuda3std3__45__cpo4cendE)
_ZN47_INTERNAL_7c1a0187_9_kernel_cu_2f732c51_28959184cuda3std3__45__cpo4cendE:
	.zero		1
	.type		_ZN47_INTERNAL_7c1a0187_9_kernel_cu_2f732c51_28959184cuda3std6ranges3__45__cpo4swapE,@object
	.size		_ZN47_INTERNAL_7c1a0187_9_kernel_cu_2f732c51_28959184cuda3std6ranges3__45__cpo4swapE,(.L_10 - _ZN47_INTERNAL_7c1a0187_9_kernel_cu_2f732c51_28959184cuda3std6ranges3__45__cpo4swapE)
_ZN47_INTERNAL_7c1a0187_9_kernel_cu_2f732c51_28959184cuda3std6ranges3__45__cpo4swapE:
	.zero		1
.L_10:


//--------------------- .nv.constant0._ZN9deep_gemm24sm100_fp8_gemm_1d1d_implILN4cute4UMMA5MajorE0ELS3_0ELj0ELj4096ELj7168ELj128ELj224ELj128ELj1ELj128ELj128ELj64ELj4ELj128ELj128ELj1ELb0ELj137ELNS_8GemmTypeE0ELb0EN7cutlass10bfloat16_tENS_16EpilogueIdentityEEEvPijjj14CUtensorMap_stS9_S9_S9_S9_ --------------------------
	.section	.nv.constant0._ZN9deep_gemm24sm100_fp8_gemm_1d1d_implILN4cute4UMMA5MajorE0ELS3_0ELj0ELj4096ELj7168ELj128ELj224ELj128ELj1ELj128ELj128ELj64ELj4ELj128ELj128ELj1ELb0ELj137ELNS_8GemmTypeE0ELb0EN7cutlass10bfloat16_tENS_16EpilogueIdentityEEEvPijjj14CUtensorMap_stS9_S9_S9_S9_,"a",@progbits
	.sectionflags	@""
	.align	4
.nv.constant0._ZN9deep_gemm24sm100_fp8_gemm_1d1d_implILN4cute4UMMA5MajorE0ELS3_0ELj0ELj4096ELj7168ELj128ELj224ELj128ELj1ELj128ELj128ELj64ELj4ELj128ELj128ELj1ELb0ELj137ELNS_8GemmTypeE0ELb0EN7cutlass10bfloat16_tENS_16EpilogueIdentityEEEvPijjj14CUtensorMap_stS9_S9_S9_S9_:
	.zero		1600


//--------------------- SYMBOLS --------------------------

	.type		.nv.reservedSmem.offset0,@object
	.size		.nv.reservedSmem.offset0,0x4
	.type		.nv.reservedSmem.cap,@object
	.size		.nv.reservedSmem.cap,0x4
